	.headerflags	@"EF_CUDA_TEXMODE_UNIFIED EF_CUDA_64BIT_ADDRESS EF_CUDA_SM86 EF_CUDA_VIRTUAL_SM(EF_CUDA_SM86)"
	.elftype	@"ET_EXEC"


//--------------------- .nv.info                  --------------------------
	.section	.nv.info,"",@"SHT_CUDA_INFO"
	.align	4


	//----- nvinfo : EIATTR_REGCOUNT
	.align		4
        /*0000*/ 	.byte	0x04, 0x2f
        /*0002*/ 	.short	(.L_5 - .L_4)
	.align		4
.L_4:
        /*0004*/ 	.word	index@(triton_red_fused_add_embedding_mean_mul_pow_rsqrt_0)
        /*0008*/ 	.word	0x00000028


	//----- nvinfo : EIATTR_FRAME_SIZE
	.align		4
.L_5:
        /*000c*/ 	.byte	0x04, 0x11
        /*000e*/ 	.short	(.L_7 - .L_6)
	.align		4
.L_6:
        /*0010*/ 	.word	index@(triton_red_fused_add_embedding_mean_mul_pow_rsqrt_0)
        /*0014*/ 	.word	0x00000000


	//----- nvinfo : EIATTR_MIN_STACK_SIZE
	.align		4
.L_7:
        /*0018*/ 	.byte	0x04, 0x12
        /*001a*/ 	.short	(.L_9 - .L_8)
	.align		4
.L_8:
        /*001c*/ 	.word	index@(triton_red_fused_add_embedding_mean_mul_pow_rsqrt_0)
        /*0020*/ 	.word	0x00000000
.L_9:


//--------------------- .nv.info.triton_red_fused_add_embedding_mean_mul_pow_rsqrt_0 --------------------------
	.section	.nv.info.triton_red_fused_add_embedding_mean_mul_pow_rsqrt_0,"",@"SHT_CUDA_INFO"
	.sectionflags	@""
	.align	4


	//----- nvinfo : EIATTR_CUDA_API_VERSION
	.align		4
        /*0000*/ 	.byte	0x04, 0x37
        /*0002*/ 	.short	(.L_11 - .L_10)
.L_10:
        /*0004*/ 	.word	0x00000080


	//----- nvinfo : EIATTR_SW2861232_WAR
	.align		4
.L_11:
        /*0008*/ 	.byte	0x01, 0x35
	.zero		2


	//----- nvinfo : EIATTR_PARAM_CBANK
	.align		4
        /*000c*/ 	.byte	0x04, 0x0a
        /*000e*/ 	.short	(.L_13 - .L_12)
	.align		4
.L_12:
        /*0010*/ 	.word	index@(.nv.constant0.triton_red_fused_add_embedding_mean_mul_pow_rsqrt_0)
        /*0014*/ 	.short	0x0160
        /*0016*/ 	.short	0x0030


	//----- nvinfo : EIATTR_CBANK_PARAM_SIZE
	.align		4
.L_13:
        /*0018*/ 	.byte	0x03, 0x19
        /*001a*/ 	.short	0x0030


	//----- nvinfo : EIATTR_KPARAM_INFO
	.align		4
        /*001c*/ 	.byte	0x04, 0x17
        /*001e*/ 	.short	(.L_15 - .L_14)
.L_14:
        /*0020*/ 	.word	0x00000000
        /*0024*/ 	.short	0x0006
        /*0026*/ 	.short	0x0028
        /*0028*/ 	.byte	0x00, 0xf4, 0x21, 0x00


	//----- nvinfo : EIATTR_KPARAM_INFO
	.align		4
.L_15:
        /*002c*/ 	.byte	0x04, 0x17
        /*002e*/ 	.short	(.L_17 - .L_16)
.L_16:
        /*0030*/ 	.word	0x00000000
        /*0034*/ 	.short	0x0005
        /*0036*/ 	.short	0x0024
        /*0038*/ 	.byte	0x00, 0xf0, 0x11, 0x00


	//----- nvinfo : EIATTR_KPARAM_INFO
	.align		4
.L_17:
        /*003c*/ 	.byte	0x04, 0x17
        /*003e*/ 	.short	(.L_19 - .L_18)
.L_18:
        /*0040*/ 	.word	0x00000000
        /*0044*/ 	.short	0x0004
        /*0046*/ 	.short	0x0020
        /*0048*/ 	.byte	0x00, 0xf0, 0x11, 0x00


	//----- nvinfo : EIATTR_KPARAM_INFO
	.align		4
.L_19:
        /*004c*/ 	.byte	0x04, 0x17
        /*004e*/ 	.short	(.L_21 - .L_20)
.L_20:
        /*0050*/ 	.word	0x00000000
        /*0054*/ 	.short	0x0003
        /*0056*/ 	.short	0x0018
        /*0058*/ 	.byte	0x00, 0xf4, 0x21, 0x00


	//----- nvinfo : EIATTR_KPARAM_INFO
	.align		4
.L_21:
        /*005c*/ 	.byte	0x04, 0x17
        /*005e*/ 	.short	(.L_23 - .L_22)
.L_22:
        /*0060*/ 	.word	0x00000000
        /*0064*/ 	.short	0x0002
        /*0066*/ 	.short	0x0010
        /*0068*/ 	.byte	0x00, 0xf4, 0x21, 0x00


	//----- nvinfo : EIATTR_KPARAM_INFO
	.align		4
.L_23:
        /*006c*/ 	.byte	0x04, 0x17
        /*006e*/ 	.short	(.L_25 - .L_24)
.L_24:
        /*0070*/ 	.word	0x00000000
        /*0074*/ 	.short	0x0001
        /*0076*/ 	.short	0x0008
        /*0078*/ 	.byte	0x00, 0xf4, 0x21, 0x00


	//----- nvinfo : EIATTR_KPARAM_INFO
	.align		4
.L_25:
        /*007c*/ 	.byte	0x04, 0x17
        /*007e*/ 	.short	(.L_27 - .L_26)
.L_26:
        /*0080*/ 	.word	0x00000000
        /*0084*/ 	.short	0x0000
        /*0086*/ 	.short	0x0000
        /*0088*/ 	.byte	0x00, 0xf4, 0x21, 0x00


	//----- nvinfo : EIATTR_MAXREG_COUNT
	.align		4
.L_27:
        /*008c*/ 	.byte	0x03, 0x1b
        /*008e*/ 	.short	0x00ff


	//----- nvinfo : EIATTR_EXTERNS
	.align		4
        /*0090*/ 	.byte	0x04, 0x0f
        /*0092*/ 	.short	(.L_29 - .L_28)


	//   ....[0]....
	.align		4
.L_28:
        /*0094*/ 	.word	index@(__assertfail)


	//----- nvinfo : EIATTR_COOP_GROUP_MASK_REGIDS
	.align		4
.L_29:
        /*0098*/ 	.byte	0x04, 0x29
        /*009a*/ 	.short	(.L_31 - .L_30)


	//   ....[0]....
.L_30:
        /*009c*/ 	.word	0xffffffff


	//   ....[1]....
        /*00a0*/ 	.word	0xffffffff


	//----- nvinfo : EIATTR_COOP_GROUP_INSTR_OFFSETS
	.align		4
.L_31:
        /*00a4*/ 	.byte	0x04, 0x28
        /*00a6*/ 	.short	(.L_33 - .L_32)


	//   ....[0]....
.L_32:
        /*00a8*/ 	.word	0x000025b0


	//   ....[1]....
        /*00ac*/ 	.word	0x000025d0


	//----- nvinfo : EIATTR_SYSCALL_OFFSETS
	.align		4
.L_33:
        /*00b0*/ 	.byte	0x04, 0x46
        /*00b2*/ 	.short	(.L_35 - .L_34)


	//   ....[0]....
.L_34:
        /*00b4*/ 	.word	0x000080f0


	//----- nvinfo : EIATTR_EXIT_INSTR_OFFSETS
	.align		4
.L_35:
        /*00b8*/ 	.byte	0x04, 0x1c
        /*00ba*/ 	.short	(.L_37 - .L_36)


	//   ....[0]....
.L_36:
        /*00bc*/ 	.word	0x00007fa0


	//   ....[1]....
        /*00c0*/ 	.word	0x00007fc0


	//----- nvinfo : EIATTR_REQNTID
	.align		4
.L_37:
        /*00c4*/ 	.byte	0x04, 0x10
        /*00c6*/ 	.short	(.L_39 - .L_38)
.L_38:
        /*00c8*/ 	.word	0x00000100
        /*00cc*/ 	.word	0x00000001
        /*00d0*/ 	.word	0x00000001


	//----- nvinfo : EIATTR_CRS_STACK_SIZE
	.align		4
.L_39:
        /*00d4*/ 	.byte	0x04, 0x1e
        /*00d6*/ 	.short	(.L_41 - .L_40)
.L_40:
        /*00d8*/ 	.word	0x00000000
.L_41:


//--------------------- .nv.callgraph             --------------------------
	.section	.nv.callgraph,"",@"SHT_CUDA_CALLGRAPH"
	.align	4
	.sectionentsize	8
	.align		4
        /*0000*/ 	.word	0x00000000
	.align		4
        /*0004*/ 	.word	0xffffffff
	.align		4
        /*0008*/ 	.word	index@(triton_red_fused_add_embedding_mean_mul_pow_rsqrt_0)
	.align		4
        /*000c*/ 	.word	index@(__assertfail)
	.align		4
        /*0010*/ 	.word	0x00000000
	.align		4
        /*0014*/ 	.word	0xfffffffe
	.align		4
        /*0018*/ 	.word	0x00000000
	.align		4
        /*001c*/ 	.word	0xfffffffd
	.align		4
        /*0020*/ 	.word	0x00000000
	.align		4
        /*0024*/ 	.word	0xfffffffc


//--------------------- .nv.rel.action            --------------------------
	.section	.nv.rel.action,"",@"SHT_CUDA_RELOCINFO"
	.align	8
	.sectionentsize	8
        /*0000*/ 	.byte	0x73, 0x00, 0x00, 0x00, 0x00, 0x00, 0x00, 0x00, 0x00, 0x00, 0x00, 0x11, 0x25, 0x00, 0x05, 0x36


//--------------------- .nv.constant4             --------------------------
	.section	.nv.constant4,"a",@progbits
	.align	8
	.align		8
.nv.constant4:
        /*0000*/ 	.dword	__assertfail
	.align		8
        /*0008*/ 	.dword	assertFunc_0
	.align		8
        /*0010*/ 	.dword	assertFile_0
	.align		8
        /*0018*/ 	.dword	assertMessage_0
	.align		8
        /*0020*/ 	.dword	_$_str


//--------------------- .nv.constant0.triton_red_fused_add_embedding_mean_mul_pow_rsqrt_0 --------------------------
	.section	.nv.constant0.triton_red_fused_add_embedding_mean_mul_pow_rsqrt_0,"a",@progbits
	.sectionflags	@""
	.align	4
.nv.constant0.triton_red_fused_add_embedding_mean_mul_pow_rsqrt_0:
	.zero		400


//--------------------- .text.triton_red_fused_add_embedding_mean_mul_pow_rsqrt_0 --------------------------
	.section	.text.triton_red_fused_add_embedding_mean_mul_pow_rsqrt_0,"ax",@progbits
	.sectionflags	@"SHF_BARRIERS=1"
	.sectioninfo	@"SHI_REGISTERS=40"
	.align	128
        .global         triton_red_fused_add_embedding_mean_mul_pow_rsqrt_0
        .type           triton_red_fused_add_embedding_mean_mul_pow_rsqrt_0,@function
        .size           triton_red_fused_add_embedding_mean_mul_pow_rsqrt_0,(.L_x_194 - triton_red_fused_add_embedding_mean_mul_pow_rsqrt_0)
        .other          triton_red_fused_add_embedding_mean_mul_pow_rsqrt_0,@"STO_CUDA_ENTRY STV_DEFAULT"
triton_red_fused_add_embedding_mean_mul_pow_rsqrt_0:
.text.triton_red_fused_add_embedding_mean_mul_pow_rsqrt_0:
[----:B------:R-:W-:Y:S02]  /*0000*/  MOV R1, c[0x0][0x28] ;  /* 0x00000a0000017a02 */ /* 0x000fe40000000f00 */
[----:B------:R-:W0:Y:S01]  /*0010*/  S2R R8, SR_TID.X ;  /* 0x0000000000087919 */ /* 0x000e220000002100 */
[----:B------:R-:W-:Y:S01]  /*0020*/  MOV R2, 0x8 ;  /* 0x0000000800027802 */ /* 0x000fe20000000f00 */
[----:B------:R-:W-:Y:S01]  /*0030*/  BSSY B0, `(.L_x_0) ;  /* 0x000000d000007945 */ /* 0x000fe20003800000 */
[----:B------:R-:W-:Y:S01]  /*0040*/  CS2R R4, SRZ ;  /* 0x0000000000047805 */ /* 0x000fe2000001ff00 */
[----:B------:R-:W1:Y:S01]  /*0050*/  S2R R7, SR_CTAID.X ;  /* 0x0000000000077919 */ /* 0x000e620000002500 */
[----:B0-----:R-:W-:Y:S02]  /*0060*/  SHF.R.U32.HI R6, RZ, 0x2, R8 ;  /* 0x00000002ff067819 */ /* 0x001fe40000011608 */
[----:B-1----:R-:W-:Y:S02]  /*0070*/  SHF.L.U32 R3, R7, 0x6, RZ ;  /* 0x0000000607037819 */ /* 0x002fe400000006ff */
[----:B------:R-:W-:-:S04]  /*0080*/  SGXT.U32 R6, R6, 0x6 ;  /* 0x000000060606781a */ /* 0x000fc80000000000 */
[----:B------:R-:W-:-:S04]  /*0090*/  LOP3.LUT R3, R6, R3, RZ, 0xfc, !PT ;  /* 0x0000000306037212 */ /* 0x000fc800078efcff */
[C---:B------:R-:W-:Y:S01]  /*00a0*/  ISETP.GE.AND P1, PT, R3.reuse, 0x510, PT ;  /* 0x000005100300780c */ /* 0x040fe20003f26270 */
[----:B------:R-:W-:-:S12]  /*00b0*/  IMAD.WIDE R2, R3, R2, c[0x0][0x160] ;  /* 0x0000580003027625 */ /* 0x000fd800078e0202 */
[----:B------:R-:W-:Y:S05]  /*00c0*/  @P1 BRA `(.L_x_1) ;  /* 0x0000003000001947 */ /* 0x000fea0003800000 */
[----:B------:R-:W-:Y:S02]  /*00d0*/  UMOV UR4, 0x0 ;  /* 0x0000000000047882 */ /* 0x000fe40000000000 */
[----:B------:R-:W-:Y:S02]  /*00e0*/  UMOV UR5, 0x14f00000 ;  /* 0x14f0000000057882 */ /* 0x000fe40000000000 */
[----:B------:R0:W5:Y:S03]  /*00f0*/  LDG.E.EL.64 R4, desc[UR4][R2.64] ;  /* 0x0000000402047981 */ /* 0x000166200c2e1b00 */
.L_x_1:
[----:B------:R-:W-:Y:S05]  /*0100*/  BSYNC B0 ;  /* 0x0000000000007941 */ /* 0x000fea0003800000 */
.L_x_0:
[----:B0----5:R-:W-:Y:S02]  /*0110*/  IADD3 R3, P2, R4, 0x7d80, RZ ;  /* 0x00007d8004037810 */ /* 0x021fe40007f5e0ff */
[----:B------:R-:W-:Y:S02]  /*0120*/  ISETP.GE.AND P0, PT, R5, RZ, PT ;  /* 0x000000ff0500720c */ /* 0x000fe40003f06270 */
[----:B------:R-:W-:Y:S02]  /*0130*/  IADD3.X R9, RZ, R5, RZ, P2, !PT ;  /* 0x00000005ff097210 */ /* 0x000fe400017fe4ff */
[----:B------:R-:W-:-:S02]  /*0140*/  SEL R4, R3, R4, !P0 ;  /* 0x0000000403047207 */ /* 0x000fc40004000000 */
[----:B------:R-:W-:Y:S02]  /*0150*/  SEL R9, R9, R5, !P0 ;  /* 0x0000000509097207 */ /* 0x000fe40004000000 */
[----:B------:R-:W-:-:S04]  /*0160*/  ISETP.GT.U32.AND P0, PT, R4, 0x7d7f, PT ;  /* 0x00007d7f0400780c */ /* 0x000fc80003f04070 */
[----:B------:R-:W-:-:S13]  /*0170*/  ISETP.GT.U32.AND.EX P0, PT, R9, RZ, PT, P0 ;  /* 0x000000ff0900720c */ /* 0x000fda0003f04100 */
[----:B------:R-:W-:Y:S05]  /*0180*/  @!P1 BRA P0, `(.L_x_2) ;  /* 0x00007e4000009947 */ /* 0x000fea0000000000 */
[----:B------:R-:W-:Y:S01]  /*0190*/  MOV R3, 0x600 ;  /* 0x0000060000037802 */ /* 0x000fe20000000f00 */
[----:B------:R-:W-:Y:S01]  /*01a0*/  IMAD R0, R9, 0x600, RZ ;  /* 0x0000060009007824 */ /* 0x000fe200078e02ff */
[----:B------:R-:W-:Y:S03]  /*01b0*/  WARPSYNC 0xffffffff ;  /* 0xffffffff00007948 */ /* 0x000fe60003800000 */
[----:B------:R-:W-:-:S05]  /*01c0*/  IMAD.WIDE.U32 R2, R4, R3, c[0x0][0x168] ;  /* 0x00005a0004027625 */ /* 0x000fca00078e0003 */
[----:B------:R-:W-:Y:S02]  /*01d0*/  IADD3 R19, R3, R0, RZ ;  /* 0x0000000003137210 */ /* 0x000fe40007ffe0ff */
[----:B------:R-:W-:Y:S02]  /*01e0*/  LOP3.LUT R3, R8, 0x3, RZ, 0xc0, !PT ;  /* 0x0000000308037812 */ /* 0x000fe400078ec0ff */
[----:B------:R-:W-:-:S05]  /*01f0*/  MOV R18, R2 ;  /* 0x0000000200127202 */ /* 0x000fca0000000f00 */
[----:B------:R-:W-:-:S04]  /*0200*/  IMAD.WIDE.U32 R18, R3, 0x4, R18 ;  /* 0x0000000403127825 */ /* 0x000fc800078e0012 */
[----:B------:R-:W-:Y:S01]  /*0210*/  BAR.SYNC.DEFER_BLOCKING 0x0 ;  /* 0x0000000000007b1d */ /* 0x000fe20000010000 */
[----:B------:R-:W-:Y:S01]  /*0220*/  MOV R34, RZ ;  /* 0x000000ff00227202 */ /* 0x000fe20000000f00 */
[----:B------:R-:W-:Y:S01]  /*0230*/  @!P1 IMAD.MOV.U32 R10, RZ, RZ, 0x0 ;  /* 0x00000000ff0a9424 */ /* 0x000fe200078e00ff */
[----:B------:R-:W-:Y:S02]  /*0240*/  @!P1 MOV R8, 0x0 ;  /* 0x0000000000089802 */ /* 0x000fe40000000f00 */
[----:B------:R-:W-:Y:S01]  /*0250*/  @!P1 MOV R9, 0x14f00000 ;  /* 0x14f0000000099802 */ /* 0x000fe20000000f00 */
[----:B------:R-:W-:Y:S01]  /*0260*/  UMOV UR4, 0x0 ;  /* 0x0000000000047882 */ /* 0x000fe20000000000 */
[----:B------:R-:W0:Y:S01]  /*0270*/  @!P1 R2UR UR6, R8 ;  /* 0x00000000080693c2 */ /* 0x000e2200000e0000 */
[----:B------:R-:W-:Y:S01]  /*0280*/  UMOV UR5, 0x14f00000 ;  /* 0x14f0000000057882 */ /* 0x000fe20000000000 */
[----:B------:R-:W-:-:S06]  /*0290*/  @!P1 MOV R11, 0x14f00000 ;  /* 0x14f00000000b9802 */ /* 0x000fcc0000000f00 */
[----:B------:R-:W0:Y:S01]  /*02a0*/  @!P1 R2UR UR7, R9 ;  /* 0x00000000090793c2 */ /* 0x000e2200000e0000 */
[----:B------:R-:W-:-:S07]  /*02b0*/  CS2R R36, SRZ ;  /* 0x0000000000247805 */ /* 0x000fce000001ff00 */
[----:B------:R-:W1:Y:S01]  /*02c0*/  @!P1 R2UR UR8, R10 ;  /* 0x000000000a0893c2 */ /* 0x000e6200000e0000 */
[----:B------:R-:W2:Y:S04]  /*02d0*/  @!P1 LDG.E.EL R34, desc[UR4][R18.64] ;  /* 0x0000000412229981 */ /* 0x000ea8200c2e1900 */
[----:B------:R-:W-:Y:S06]  /*02e0*/  BAR.SYNC.DEFER_BLOCKING 0x0 ;  /* 0x0000000000007b1d */ /* 0x000fec0000010000 */
[----:B------:R3:W1:Y:S01]  /*02f0*/  @!P1 R2UR UR9, R11 ;  /* 0x000000000b0993c2 */ /* 0x00066200000e0000 */
[----:B0-----:R-:W4:Y:S01]  /*0300*/  @!P1 LDG.E.EL R37, desc[UR6][R18.64+0x10] ;  /* 0x0000100612259981 */ /* 0x001f22200c2e1900 */
[----:B---3--:R-:W-:-:S03]  /*0310*/  MOV R11, RZ ;  /* 0x000000ff000b7202 */ /* 0x008fc60000000f00 */
[----:B------:R-:W-:Y:S01]  /*0320*/  BAR.SYNC.DEFER_BLOCKING 0x0 ;  /* 0x0000000000007b1d */ /* 0x000fe20000010000 */
[----:B------:R-:W-:Y:S02]  /*0330*/  @!P1 MOV R12, 0x0 ;  /* 0x00000000000c9802 */ /* 0x000fe40000000f00 */
[----:B------:R-:W-:-:S03]  /*0340*/  @!P1 MOV R13, 0x14f00000 ;  /* 0x14f00000000d9802 */ /* 0x000fc60000000f00 */
[----:B------:R-:W0:Y:S08]  /*0350*/  @!P1 R2UR UR10, R12 ;  /* 0x000000000c0a93c2 */ /* 0x000e3000000e0000 */
[----:B------:R-:W0:Y:S01]  /*0360*/  @!P1 R2UR UR11, R13 ;  /* 0x000000000d0b93c2 */ /* 0x000e2200000e0000 */
[----:B-1----:R-:W3:Y:S01]  /*0370*/  @!P1 LDG.E.EL R11, desc[UR8][R18.64+0x20] ;  /* 0x00002008120b9981 */ /* 0x002ee2200c2e1900 */
[----:B------:R-:W-:-:S03]  /*0380*/  CS2R R32, SRZ ;  /* 0x0000000000207805 */ /* 0x000fc6000001ff00 */
[----:B------:R-:W-:Y:S01]  /*0390*/  BAR.SYNC.DEFER_BLOCKING 0x0 ;  /* 0x0000000000007b1d */ /* 0x000fe20000010000 */
[----:B------:R-:W-:Y:S02]  /*03a0*/  @!P1 MOV R14, 0x0 ;  /* 0x00000000000e9802 */ /* 0x000fe40000000f00 */
[----:B------:R-:W-:-:S03]  /*03b0*/  @!P1 MOV R15, 0x14f00000 ;  /* 0x14f00000000f9802 */ /* 0x000fc60000000f00 */
[----:B------:R-:W1:Y:S08]  /*03c0*/  @!P1 R2UR UR12, R14 ;  /* 0x000000000e0c93c2 */ /* 0x000e7000000e0000 */
[----:B------:R-:W1:Y:S01]  /*03d0*/  @!P1 R2UR UR13, R15 ;  /* 0x000000000f0d93c2 */ /* 0x000e6200000e0000 */
[----:B0-----:R-:W2:Y:S01]  /*03e0*/  @!P1 LDG.E.EL R33, desc[UR10][R18.64+0x30] ;  /* 0x0000300a12219981 */ /* 0x001ea2200c2e1900 */
[----:B------:R-:W-:-:S03]  /*03f0*/  IMAD.MOV.U32 R5, RZ, RZ, RZ ;  /* 0x000000ffff057224 */ /* 0x000fc600078e00ff */
[----:B------:R-:W-:Y:S01]  /*0400*/  BAR.SYNC.DEFER_BLOCKING 0x0 ;  /* 0x0000000000007b1d */ /* 0x000fe20000010000 */
[----:B------:R-:W-:-:S05]  /*0410*/  @!P1 MOV R16, 0x0 ;  /* 0x0000000000109802 */ /* 0x000fca0000000f00 */
[----:B-1----:R-:W2:Y:S04]  /*0420*/  @!P1 LDG.E.EL R5, desc[UR12][R18.64+0x40] ;  /* 0x0000400c12059981 */ /* 0x002ea8200c2e1900 */
[----:B------:R-:W-:Y:S01]  /*0430*/  BAR.SYNC.DEFER_BLOCKING 0x0 ;  /* 0x0000000000007b1d */ /* 0x000fe20000010000 */
[----:B------:R-:W-:-:S05]  /*0440*/  @!P1 MOV R17, 0x14f00000 ;  /* 0x14f0000000119802 */ /* 0x000fca0000000f00 */
[----:B------:R-:W0:Y:S08]  /*0450*/  @!P1 R2UR UR8, R16 ;  /* 0x00000000100893c2 */ /* 0x000e3000000e0000 */
[----:B------:R-:W0:Y:S01]  /*0460*/  @!P1 R2UR UR9, R17 ;  /* 0x00000000110993c2 */ /* 0x000e2200000e0000 */
[----:B------:R-:W2:Y:S01]  /*0470*/  @!P1 LDG.E.EL R32, desc[UR6][R18.64+0x50] ;  /* 0x0000500612209981 */ /* 0x000ea2200c2e1900 */
[----:B------:R-:W-:-:S03]  /*0480*/  CS2R R30, SRZ ;  /* 0x00000000001e7805 */ /* 0x000fc6000001ff00 */
[----:B------:R-:W-:Y:S06]  /*0490*/  BAR.SYNC.DEFER_BLOCKING 0x0 ;  /* 0x0000000000007b1d */ /* 0x000fec0000010000 */
[----:B0-----:R-:W2:Y:S04]  /*04a0*/  @!P1 LDG.E.EL R31, desc[UR8][R18.64+0x60] ;  /* 0x00006008121f9981 */ /* 0x001ea8200c2e1900 */
[----:B------:R-:W-:Y:S01]  /*04b0*/  BAR.SYNC.DEFER_BLOCKING 0x0 ;  /* 0x0000000000007b1d */ /* 0x000fe20000010000 */
[----:B------:R-:W-:-:S05]  /*04c0*/  CS2R R28, SRZ ;  /* 0x00000000001c7805 */ /* 0x000fca000001ff00 */
[----:B------:R-:W2:Y:S04]  /*04d0*/  @!P1 LDG.E.EL R30, desc[UR10][R18.64+0x70] ;  /* 0x0000700a121e9981 */ /* 0x000ea8200c2e1900 */
[----:B------:R-:W-:Y:S06]  /*04e0*/  BAR.SYNC.DEFER_BLOCKING 0x0 ;  /* 0x0000000000007b1d */ /* 0x000fec0000010000 */
[----:B------:R-:W2:Y:S04]  /*04f0*/  @!P1 LDG.E.EL R29, desc[UR12][R18.64+0x80] ;  /* 0x0000800c121d9981 */ /* 0x000ea8200c2e1900 */
        /* <DEDUP_REMOVED lines=9> */
[----:B------:R-:W0:Y:S08]  /*0590*/  @!P1 R2UR UR6, R16 ;  /* 0x00000000100693c2 */ /* 0x000e3000000e0000 */
[----:B------:R-:W0:Y:S01]  /*05a0*/  @!P1 R2UR UR7, R17 ;  /* 0x00000000110793c2 */ /* 0x000e2200000e0000 */
[----:B------:R-:W2:Y:S01]  /*05b0*/  @!P1 LDG.E.EL R23, desc[UR12][R18.64+0xc0] ;  /* 0x0000c00c12179981 */ /* 0x000ea2200c2e1900 */
[----:B------:R-:W-:-:S03]  /*05c0*/  CS2R R20, SRZ ;  /* 0x0000000000147805 */ /* 0x000fc6000001ff00 */
[----:B------:R-:W-:Y:S06]  /*05d0*/  BAR.SYNC.DEFER_BLOCKING 0x0 ;  /* 0x0000000000007b1d */ /* 0x000fec0000010000 */
[----:B------:R-:W1:Y:S08]  /*05e0*/  @!P1 R2UR UR8, R12 ;  /* 0x000000000c0893c2 */ /* 0x000e7000000e0000 */
[----:B------:R-:W1:Y:S01]  /*05f0*/  @!P1 R2UR UR9, R13 ;  /* 0x000000000d0993c2 */ /* 0x000e6200000e0000 */
[----:B0-----:R-:W2:Y:S04]  /*0600*/  @!P1 LDG.E.EL R20, desc[UR6][R18.64+0xd0] ;  /* 0x0000d00612149981 */ /* 0x001ea8200c2e1900 */
[----:B------:R-:W-:Y:S06]  /*0610*/  BAR.SYNC.DEFER_BLOCKING 0x0 ;  /* 0x0000000000007b1d */ /* 0x000fec0000010000 */
[----:B------:R-:W0:Y:S08]  /*0620*/  @!P1 R2UR UR10, R8 ;  /* 0x00000000080a93c2 */ /* 0x000e3000000e0000 */
[----:B------:R-:W0:Y:S01]  /*0630*/  @!P1 R2UR UR11, R9 ;  /* 0x00000000090b93c2 */ /* 0x000e2200000e0000 */
[----:B-1----:R-:W3:Y:S01]  /*0640*/  @!P1 LDG.E.EL R22, desc[UR8][R18.64+0xe0] ;  /* 0x0000e00812169981 */ /* 0x002ee2200c2e1900 */
[----:B------:R-:W-:-:S03]  /*0650*/  MOV R15, RZ ;  /* 0x000000ff000f7202 */ /* 0x000fc60000000f00 */
[----:B------:R-:W-:Y:S06]  /*0660*/  BAR.SYNC.DEFER_BLOCKING 0x0 ;  /* 0x0000000000007b1d */ /* 0x000fec0000010000 */
[----:B------:R-:W1:Y:S08]  /*0670*/  @!P1 R2UR UR6, R12 ;  /* 0x000000000c0693c2 */ /* 0x000e7000000e0000 */
[----:B------:R-:W1:Y:S01]  /*0680*/  @!P1 R2UR UR7, R13 ;  /* 0x000000000d0793c2 */ /* 0x000e6200000e0000 */
[----:B0-----:R-:W3:Y:S01]  /*0690*/  @!P1 LDG.E.EL R15, desc[UR10][R18.64+0xf0] ;  /* 0x0000f00a120f9981 */ /* 0x001ee2200c2e1900 */
[----:B------:R-:W-:-:S03]  /*06a0*/  MOV R14, RZ ;  /* 0x000000ff000e7202 */ /* 0x000fc60000000f00 */
[----:B------:R-:W-:Y:S06]  /*06b0*/  BAR.SYNC.DEFER_BLOCKING 0x0 ;  /* 0x0000000000007b1d */ /* 0x000fec0000010000 */
        /* <DEDUP_REMOVED lines=15> */
[----:B------:R-:W-:-:S03]  /*07b0*/  MOV R25, RZ ;  /* 0x000000ff00197202 */ /* 0x000fc60000000f00 */
[----:B------:R-:W-:Y:S01]  /*07c0*/  BAR.SYNC.DEFER_BLOCKING 0x0 ;  /* 0x0000000000007b1d */ /* 0x000fe20000010000 */
[----:B------:R-:W-:-:S05]  /*07d0*/  MOV R2, RZ ;  /* 0x000000ff00027202 */ /* 0x000fca0000000f00 */
[----:B0-----:R-:W3:Y:S04]  /*07e0*/  @!P1 LDG.E.EL R25, desc[UR6][R18.64+0x130] ;  /* 0x0001300612199981 */ /* 0x001ee8200c2e1900 */
[----:B------:R-:W-:Y:S01]  /*07f0*/  BAR.SYNC.DEFER_BLOCKING 0x0 ;  /* 0x0000000000007b1d */ /* 0x000fe20000010000 */
[----:B------:R-:W-:-:S05]  /*0800*/  MOV R24, RZ ;  /* 0x000000ff00187202 */ /* 0x000fca0000000f00 */
[----:B------:R-:W3:Y:S04]  /*0810*/  @!P1 LDG.E.EL R2, desc[UR8][R18.64+0x140] ;  /* 0x0001400812029981 */ /* 0x000ee8200c2e1900 */
[----:B------:R-:W-:Y:S06]  /*0820*/  BAR.SYNC.DEFER_BLOCKING 0x0 ;  /* 0x0000000000007b1d */ /* 0x000fec0000010000 */
[----:B------:R-:W3:Y:S04]  /*0830*/  @!P1 LDG.E.EL R24, desc[UR6][R18.64+0x150] ;  /* 0x0001500612189981 */ /* 0x000ee8200c2e1900 */
[----:B------:R-:W-:Y:S06]  /*0840*/  BAR.SYNC.DEFER_BLOCKING 0x0 ;  /* 0x0000000000007b1d */ /* 0x000fec0000010000 */
[----:B------:R-:W0:Y:S08]  /*0850*/  @!P1 R2UR UR6, R8 ;  /* 0x00000000080693c2 */ /* 0x000e3000000e0000 */
[----:B------:R-:W0:Y:S01]  /*0860*/  @!P1 R2UR UR7, R9 ;  /* 0x00000000090793c2 */ /* 0x000e2200000e0000 */
[----:B------:R-:W3:Y:S04]  /*0870*/  @!P1 LDG.E.EL R21, desc[UR8][R18.64+0x160] ;  /* 0x0001600812159981 */ /* 0x000ee8200c2e1900 */
[----:B------:R-:W-:Y:S06]  /*0880*/  BAR.SYNC.DEFER_BLOCKING 0x0 ;  /* 0x0000000000007b1d */ /* 0x000fec0000010000 */
[----:B------:R-:W1:Y:S08]  /*0890*/  @!P1 R2UR UR10, R16 ;  /* 0x00000000100a93c2 */ /* 0x000e7000000e0000 */
[----:B------:R-:W1:Y:S01]  /*08a0*/  @!P1 R2UR UR11, R17 ;  /* 0x00000000110b93c2 */ /* 0x000e6200000e0000 */
[----:B0-----:R-:W3:Y:S04]  /*08b0*/  @!P1 LDG.E.EL R13, desc[UR6][R18.64+0x170] ;  /* 0x00017006120d9981 */ /* 0x001ee8200c2e1900 */
[----:B------:R-:W-:Y:S06]  /*08c0*/  BAR.SYNC.DEFER_BLOCKING 0x0 ;  /* 0x0000000000007b1d */ /* 0x000fec0000010000 */
[----:B------:R2:W0:Y:S08]  /*08d0*/  @!P1 R2UR UR12, R8 ;  /* 0x00000000080c93c2 */ /* 0x00043000000e0000 */
[----:B------:R-:W0:Y:S08]  /*08e0*/  @!P1 R2UR UR13, R9 ;  /* 0x00000000090d93c2 */ /* 0x000e3000000e0000 */
[----:B------:R2:W0:Y:S01]  /*08f0*/  @!P1 R2UR UR14, R8 ;  /* 0x00000000080e93c2 */ /* 0x00042200000e0000 */
[----:B-1----:R-:W3:Y:S07]  /*0900*/  @!P1 LDG.E.EL R36, desc[UR10][R18.64+0x180] ;  /* 0x0001800a12249981 */ /* 0x002eee200c2e1900 */
[----:B------:R2:W1:Y:S02]  /*0910*/  @!P1 R2UR UR16, R8 ;  /* 0x00000000081093c2 */ /* 0x00046400000e0000 */
[----:B--2---:R-:W-:Y:S01]  /*0920*/  FFMA R8, R34, R34, RZ ;  /* 0x0000002222087223 */ /* 0x004fe200000000ff */
[----:B------:R-:W-:-:S05]  /*0930*/  @!P1 MOV R34, 0x0 ;  /* 0x0000000000229802 */ /* 0x000fca0000000f00 */
[----:B------:R2:W0:Y:S02]  /*0940*/  @!P1 R2UR UR10, R34 ;  /* 0x00000000220a93c2 */ /* 0x00042400000e0000 */
[----:B--2---:R-:W-:-:S05]  /*0950*/  FSEL R34, R8, RZ, !P1 ;  /* 0x000000ff08227208 */ /* 0x004fca0004800000 */
[----:B----4-:R-:W-:-:S04]  /*0960*/  @!P1 FFMA R34, R37, R37, R34 ;  /* 0x0000002525229223 */ /* 0x010fc80000000022 */
[----:B---3--:R-:W-:Y:S01]  /*0970*/  @!P1 FFMA R34, R11, R11, R34 ;  /* 0x0000000b0b229223 */ /* 0x008fe20000000022 */
[----:B------:R-:W-:Y:S01]  /*0980*/  MOV R11, RZ ;  /* 0x000000ff000b7202 */ /* 0x000fe20000000f00 */
[----:B------:R-:W-:Y:S06]  /*0990*/  BAR.SYNC.DEFER_BLOCKING 0x0 ;  /* 0x0000000000007b1d */ /* 0x000fec0000010000 */
[----:B------:R2:W3:Y:S08]  /*09a0*/  @!P1 R2UR UR8, R16 ;  /* 0x00000000100893c2 */ /* 0x0004f000000e0000 */
[----:B------:R-:W3:Y:S01]  /*09b0*/  @!P1 R2UR UR9, R17 ;  /* 0x00000000110993c2 */ /* 0x000ee200000e0000 */
[----:B0-----:R-:W4:Y:S07]  /*09c0*/  @!P1 LDG.E.EL R11, desc[UR12][R18.64+0x190] ;  /* 0x0001900c120b9981 */ /* 0x001f2e200c2e1900 */
[----:B------:R2:W0:Y:S08]  /*09d0*/  @!P1 R2UR UR18, R16 ;  /* 0x00000000101293c2 */ /* 0x00043000000e0000 */
[----:B------:R2:W0:Y:S02]  /*09e0*/  @!P1 R2UR UR20, R16 ;  /* 0x00000000101493c2 */ /* 0x00042400000e0000 */
[----:B--2---:R-:W-:-:S02]  /*09f0*/  MOV R16, R34 ;  /* 0x0000002200107202 */ /* 0x004fc40000000f00 */
[----:B------:R-:W-:Y:S01]  /*0a00*/  MOV R34, RZ ;  /* 0x000000ff00227202 */ /* 0x000fe20000000f00 */
[----:B------:R-:W-:Y:S02]  /*0a10*/  BAR.SYNC.DEFER_BLOCKING 0x0 ;  /* 0x0000000000007b1d */ /* 0x000fe40000010000 */
[----:B------:R-:W-:-:S04]  /*0a20*/  @!P1 FFMA R16, R33, R33, R16 ;  /* 0x0000002121109223 */ /* 0x000fc80000000010 */
[----:B------:R-:W2:Y:S01]  /*0a30*/  @!P1 R2UR UR15, R9 ;  /* 0x00000000090f93c2 */ /* 0x000ea200000e0000 */
[----:B------:R-:W-:Y:S01]  /*0a40*/  @!P1 FFMA R16, R5, R5, R16 ;  /* 0x0000000505109223 */ /* 0x000fe20000000010 */
[----:B---3--:R-:W3:Y:S04]  /*0a50*/  @!P1 LDG.E.EL R34, desc[UR8][R18.64+0x1a0] ;  /* 0x0001a00812229981 */ /* 0x008ee8200c2e1900 */
[----:B------:R-:W-:-:S05]  /*0a60*/  MOV R5, R16 ;  /* 0x0000001000057202 */ /* 0x000fca0000000f00 */
[----:B------:R-:W-:Y:S02]  /*0a70*/  @!P1 FFMA R5, R32, R32, R5 ;  /* 0x0000002020059223 */ /* 0x000fe40000000005 */
[----:B------:R-:W-:Y:S01]  /*0a80*/  CS2R R32, SRZ ;  /* 0x0000000000207805 */ /* 0x000fe2000001ff00 */
[----:B------:R-:W-:Y:S06]  /*0a90*/  BAR.SYNC.DEFER_BLOCKING 0x0 ;  /* 0x0000000000007b1d */ /* 0x000fec0000010000 */
[----:B------:R-:W1:Y:S01]  /*0aa0*/  @!P1 R2UR UR17, R9 ;  /* 0x00000000091193c2 */ /* 0x000e6200000e0000 */
[----:B--2---:R-:W2:Y:S04]  /*0ab0*/  @!P1 LDG.E.EL R33, desc[UR14][R18.64+0x1b0] ;  /* 0x0001b00e12219981 */ /* 0x004ea8200c2e1900 */
[----:B------:R-:W-:Y:S06]  /*0ac0*/  BAR.SYNC.DEFER_BLOCKING 0x0 ;  /* 0x0000000000007b1d */ /* 0x000fec0000010000 */
[----:B------:R-:W0:Y:S01]  /*0ad0*/  @!P1 R2UR UR19, R17 ;  /* 0x00000000111393c2 */ /* 0x000e2200000e0000 */
[----:B------:R-:W-:Y:S01]  /*0ae0*/  @!P1 IMAD.MOV.U32 R35, RZ, RZ, 0x14f00000 ;  /* 0x14f00000ff239424 */ /* 0x000fe200078e00ff */
[----:B------:R-:W-:Y:S01]  /*0af0*/  @!P1 FFMA R5, R31, R31, R5 ;  /* 0x0000001f1f059223 */ /* 0x000fe20000000005 */
[----:B-1----:R-:W2:Y:S05]  /*0b00*/  @!P1 LDG.E.EL R32, desc[UR16][R18.64+0x1c0] ;  /* 0x0001c01012209981 */ /* 0x002eaa200c2e1900 */
[----:B------:R1:W0:Y:S02]  /*0b10*/  @!P1 R2UR UR11, R35 ;  /* 0x00000000230b93c2 */ /* 0x00022400000e0000 */
[----:B-1----:R-:W-:-:S02]  /*0b20*/  MOV R35, R5 ;  /* 0x0000000500237202 */ /* 0x002fc40000000f00 */
[----:B------:R-:W-:Y:S01]  /*0b30*/  MOV R5, RZ ;  /* 0x000000ff00057202 */ /* 0x000fe20000000f00 */
[----:B------:R-:W-:Y:S02]  /*0b40*/  BAR.SYNC.DEFER_BLOCKING 0x0 ;  /* 0x0000000000007b1d */ /* 0x000fe40000010000 */
[----:B------:R-:W-:Y:S02]  /*0b50*/  @!P1 FFMA R35, R30, R30, R35 ;  /* 0x0000001e1e239223 */ /* 0x000fe40000000023 */
[----:B------:R-:W-:Y:S02]  /*0b60*/  CS2R R30, SRZ ;  /* 0x00000000001e7805 */ /* 0x000fe4000001ff00 */
[----:B0-----:R-:W2:Y:S04]  /*0b70*/  @!P1 LDG.E.EL R5, desc[UR18][R18.64+0x1d0] ;  /* 0x0001d01212059981 */ /* 0x001ea8200c2e1900 */
[----:B------:R-:W-:Y:S06]  /*0b80*/  BAR.SYNC.DEFER_BLOCKING 0x0 ;  /* 0x0000000000007b1d */ /* 0x000fec0000010000 */
[----:B------:R-:W2:Y:S04]  /*0b90*/  @!P1 LDG.E.EL R31, desc[UR6][R18.64+0x1e0] ;  /* 0x0001e006121f9981 */ /* 0x000ea8200c2e1900 */
[----:B------:R-:W-:Y:S06]  /*0ba0*/  BAR.SYNC.DEFER_BLOCKING 0x0 ;  /* 0x0000000000007b1d */ /* 0x000fec0000010000 */
[----:B------:R-:W0:Y:S01]  /*0bb0*/  @!P1 R2UR UR21, R17 ;  /* 0x00000000111593c2 */ /* 0x000e2200000e0000 */
[----:B------:R-:W-:Y:S01]  /*0bc0*/  @!P1 FFMA R35, R29, R29, R35 ;  /* 0x0000001d1d239223 */ /* 0x000fe20000000023 */
[----:B------:R-:W2:Y:S03]  /*0bd0*/  @!P1 LDG.E.EL R30, desc[UR10][R18.64+0x1f0] ;  /* 0x0001f00a121e9981 */ /* 0x000ea6200c2e1900 */
[----:B------:R-:W-:-:S02]  /*0be0*/  @!P1 FFMA R35, R28, R28, R35 ;  /* 0x0000001c1c239223 */ /* 0x000fc40000000023 */
[----:B------:R-:W-:Y:S01]  /*0bf0*/  CS2R R28, SRZ ;  /* 0x00000000001c7805 */ /* 0x000fe2000001ff00 */
[----:B------:R-:W-:Y:S01]  /*0c00*/  BAR.SYNC.DEFER_BLOCKING 0x0 ;  /* 0x0000000000007b1d */ /* 0x000fe20000010000 */
[----:B------:R-:W-:-:S05]  /*0c10*/  @!P1 MOV R8, 0x0 ;  /* 0x0000000000089802 */ /* 0x000fca0000000f00 */
[----:B------:R-:W1:Y:S08]  /*0c20*/  @!P1 R2UR UR22, R8 ;  /* 0x00000000081693c2 */ /* 0x000e7000000e0000 */
[----:B------:R-:W1:Y:S01]  /*0c30*/  @!P1 R2UR UR23, R9 ;  /* 0x00000000091793c2 */ /* 0x000e6200000e0000 */
[----:B0-----:R-:W2:Y:S04]  /*0c40*/  @!P1 LDG.E.EL R29, desc[UR20][R18.64+0x200] ;  /* 0x00020014121d9981 */ /* 0x001ea8200c2e1900 */
[----:B------:R-:W-:Y:S06]  /*0c50*/  BAR.SYNC.DEFER_BLOCKING 0x0 ;  /* 0x0000000000007b1d */ /* 0x000fec0000010000 */
[----:B------:R-:W0:Y:S08]  /*0c60*/  @!P1 R2UR UR24, R8 ;  /* 0x00000000081893c2 */ /* 0x000e3000000e0000 */
[----:B------:R-:W0:Y:S01]  /*0c70*/  @!P1 R2UR UR25, R9 ;  /* 0x00000000091993c2 */ /* 0x000e2200000e0000 */
[----:B-1----:R-:W2:Y:S01]  /*0c80*/  @!P1 LDG.E.EL R28, desc[UR22][R18.64+0x210] ;  /* 0x00021016121c9981 */ /* 0x002ea2200c2e1900 */
[----:B------:R-:W-:-:S04]  /*0c90*/  @!P1 FFMA R35, R27, R27, R35 ;  /* 0x0000001b1b239223 */ /* 0x000fc80000000023 */
[----:B------:R-:W-:Y:S02]  /*0ca0*/  @!P1 FFMA R35, R26, R26, R35 ;  /* 0x0000001a1a239223 */ /* 0x000fe40000000023 */
[----:B------:R-:W-:Y:S01]  /*0cb0*/  CS2R R26, SRZ ;  /* 0x00000000001a7805 */ /* 0x000fe2000001ff00 */
[----:B------:R-:W-:Y:S06]  /*0cc0*/  BAR.SYNC.DEFER_BLOCKING 0x0 ;  /* 0x0000000000007b1d */ /* 0x000fec0000010000 */
        /* <DEDUP_REMOVED lines=8> */
[----:B------:R-:W-:Y:S01]  /*0d50*/  @!P1 FFMA R35, R20, R20, R35 ;  /* 0x0000001414239223 */ /* 0x000fe20000000023 */
[----:B------:R-:W-:Y:S01]  /*0d60*/  MOV R20, RZ ;  /* 0x000000ff00147202 */ /* 0x000fe20000000f00 */
[----:B------:R-:W-:Y:S06]  /*0d70*/  BAR.SYNC.DEFER_BLOCKING 0x0 ;  /* 0x0000000000007b1d */ /* 0x000fec0000010000 */
[----:B------:R-:W1:Y:S01]  /*0d80*/  @!P1 R2UR UR12, R8 ;  /* 0x00000000080c93c2 */ /* 0x000e6200000e0000 */
[----:B0-----:R-:W2:Y:S07]  /*0d90*/  @!P1 LDG.E.EL R20, desc[UR8][R18.64+0x240] ;  /* 0x0002400812149981 */ /* 0x001eae200c2e1900 */
[----:B------:R0:W1:Y:S01]  /*0da0*/  @!P1 R2UR UR15, R17 ;  /* 0x00000000110f93c2 */ /* 0x00006200000e0000 */
[----:B------:R-:W-:-:S07]  /*0db0*/  @!P1 MOV R16, 0x0 ;  /* 0x0000000000109802 */ /* 0x000fce0000000f00 */
[----:B------:R0:W1:Y:S02]  /*0dc0*/  @!P1 R2UR UR11, R17 ;  /* 0x00000000110b93c2 */ /* 0x00006400000e0000 */
[----:B0-----:R-:W-:Y:S01]  /*0dd0*/  MOV R17, RZ ;  /* 0x000000ff00117202 */ /* 0x001fe20000000f00 */
[----:B------:R-:W-:Y:S06]  /*0de0*/  BAR.SYNC.DEFER_BLOCKING 0x0 ;  /* 0x0000000000007b1d */ /* 0x000fec0000010000 */
[----:B------:R0:W0:Y:S01]  /*0df0*/  @!P1 R2UR UR14, R16 ;  /* 0x00000000100e93c2 */ /* 0x00002200000e0000 */
[----:B-1----:R-:W2:Y:S07]  /*0e00*/  @!P1 LDG.E.EL R17, desc[UR12][R18.64+0x250] ;  /* 0x0002500c12119981 */ /* 0x002eae200c2e1900 */
[----:B------:R0:W1:Y:S02]  /*0e10*/  @!P1 R2UR UR10, R16 ;  /* 0x00000000100a93c2 */ /* 0x00006400000e0000 */
[----:B0-----:R-:W-:Y:S01]  /*0e20*/  MOV R16, RZ ;  /* 0x000000ff00107202 */ /* 0x001fe20000000f00 */
[----:B------:R-:W-:Y:S06]  /*0e30*/  BAR.SYNC.DEFER_BLOCKING 0x0 ;  /* 0x0000000000007b1d */ /* 0x000fec0000010000 */
[----:B------:R-:W0:Y:S01]  /*0e40*/  @!P1 R2UR UR16, R8 ;  /* 0x00000000081093c2 */ /* 0x000e2200000e0000 */
[----:B------:R-:W-:Y:S01]  /*0e50*/  @!P1 FFMA R35, R22, R22, R35 ;  /* 0x0000001616239223 */ /* 0x000fe20000000023 */
[----:B------:R-:W2:Y:S03]  /*0e60*/  @!P1 LDG.E.EL R16, desc[UR14][R18.64+0x260] ;  /* 0x0002600e12109981 */ /* 0x000ea6200c2e1900 */
[----:B------:R-:W-:Y:S01]  /*0e70*/  @!P1 FFMA R35, R15, R15, R35 ;  /* 0x0000000f0f239223 */ /* 0x000fe20000000023 */
[----:B------:R-:W-:Y:S01]  /*0e80*/  MOV R15, RZ ;  /* 0x000000ff000f7202 */ /* 0x000fe20000000f00 */
[----:B------:R-:W-:Y:S06]  /*0e90*/  BAR.SYNC.DEFER_BLOCKING 0x0 ;  /* 0x0000000000007b1d */ /* 0x000fec0000010000 */
[----:B------:R-:W1:Y:S01]  /*0ea0*/  @!P1 R2UR UR6, R8 ;  /* 0x00000000080693c2 */ /* 0x000e6200000e0000 */
[----:B0-----:R-:W2:Y:S01]  /*0eb0*/  @!P1 LDG.E.EL R15, desc[UR16][R18.64+0x270] ;  /* 0x00027010120f9981 */ /* 0x001ea2200c2e1900 */
[----:B------:R-:W-:Y:S01]  /*0ec0*/  @!P1 FFMA R35, R14, R14, R35 ;  /* 0x0000000e0e239223 */ /* 0x000fe20000000023 */
[----:B------:R-:W-:-:S02]  /*0ed0*/  MOV R14, RZ ;  /* 0x000000ff000e7202 */ /* 0x000fc40000000f00 */
[----:B------:R-:W-:Y:S01]  /*0ee0*/  BAR.SYNC.DEFER_BLOCKING 0x0 ;  /* 0x0000000000007b1d */ /* 0x000fe20000010000 */
[----:B------:R-:W-:Y:S01]  /*0ef0*/  @!P1 FFMA R35, R12, R12, R35 ;  /* 0x0000000c0c239223 */ /* 0x000fe20000000023 */
[----:B------:R-:W-:-:S04]  /*0f00*/  MOV R12, RZ ;  /* 0x000000ff000c7202 */ /* 0x000fc80000000f00 */
[----:B-1----:R-:W2:Y:S04]  /*0f10*/  @!P1 LDG.E.EL R14, desc[UR6][R18.64+0x280] ;  /* 0x00028006120e9981 */ /* 0x002ea8200c2e1900 */
[----:B------:R-:W-:Y:S06]  /*0f20*/  BAR.SYNC.DEFER_BLOCKING 0x0 ;  /* 0x0000000000007b1d */ /* 0x000fec0000010000 */
[----:B------:R-:W0:Y:S08]  /*0f30*/  @!P1 R2UR UR18, R8 ;  /* 0x00000000081293c2 */ /* 0x000e3000000e0000 */
[----:B------:R-:W0:Y:S01]  /*0f40*/  @!P1 R2UR UR19, R9 ;  /* 0x00000000091393c2 */ /* 0x000e2200000e0000 */
[----:B------:R-:W2:Y:S01]  /*0f50*/  @!P1 LDG.E.EL R12, desc[UR10][R18.64+0x290] ;  /* 0x0002900a120c9981 */ /* 0x000ea2200c2e1900 */
[----:B------:R-:W-:Y:S01]  /*0f60*/  @!P1 FFMA R35, R10, R10, R35 ;  /* 0x0000000a0a239223 */ /* 0x000fe20000000023 */
[----:B------:R-:W-:-:S02]  /*0f70*/  MOV R10, RZ ;  /* 0x000000ff000a7202 */ /* 0x000fc40000000f00 */
[----:B------:R-:W-:Y:S01]  /*0f80*/  BAR.SYNC.DEFER_BLOCKING 0x0 ;  /* 0x0000000000007b1d */ /* 0x000fe20000010000 */
[----:B------:R-:W-:Y:S01]  /*0f90*/  @!P1 IMAD.MOV.U32 R22, RZ, RZ, 0x0 ;  /* 0x00000000ff169424 */ /* 0x000fe200078e00ff */
[----:B------:R-:W-:-:S04]  /*0fa0*/  @!P1 MOV R23, 0x14f00000 ;  /* 0x14f0000000179802 */ /* 0x000fc80000000f00 */
[----:B------:R-:W1:Y:S08]  /*0fb0*/  @!P1 R2UR UR8, R22 ;  /* 0x00000000160893c2 */ /* 0x000e7000000e0000 */
[----:B------:R-:W1:Y:S01]  /*0fc0*/  @!P1 R2UR UR9, R23 ;  /* 0x00000000170993c2 */ /* 0x000e6200000e0000 */
[----:B0-----:R-:W2:Y:S01]  /*0fd0*/  @!P1 LDG.E.EL R10, desc[UR18][R18.64+0x2a0] ;  /* 0x0002a012120a9981 */ /* 0x001ea2200c2e1900 */
[----:B------:R-:W-:-:S03]  /*0fe0*/  CS2R R8, SRZ ;  /* 0x0000000000087805 */ /* 0x000fc6000001ff00 */
[----:B------:R-:W-:Y:S01]  /*0ff0*/  BAR.SYNC.DEFER_BLOCKING 0x0 ;  /* 0x0000000000007b1d */ /* 0x000fe20000010000 */
[----:B------:R-:W-:-:S04]  /*1000*/  @!P1 FFMA R35, R25, R25, R35 ;  /* 0x0000001919239223 */ /* 0x000fc80000000023 */
[----:B------:R-:W-:Y:S01]  /*1010*/  @!P1 FFMA R35, R2, R2, R35 ;  /* 0x0000000202239223 */ /* 0x000fe20000000023 */
[----:B-1----:R-:W2:Y:S01]  /*1020*/  @!P1 LDG.E.EL R8, desc[UR8][R18.64+0x2b0] ;  /* 0x0002b00812089981 */ /* 0x002ea2200c2e1900 */
[----:B------:R-:W-:-:S03]  /*1030*/  MOV R2, RZ ;  /* 0x000000ff00027202 */ /* 0x000fc60000000f00 */
[----:B------:R-:W-:Y:S06]  /*1040*/  BAR.SYNC.DEFER_BLOCKING 0x0 ;  /* 0x0000000000007b1d */ /* 0x000fec0000010000 */
[----:B------:R-:W0:Y:S08]  /*1050*/  @!P1 R2UR UR6, R22 ;  /* 0x00000000160693c2 */ /* 0x000e3000000e0000 */
[----:B------:R-:W0:Y:S01]  /*1060*/  @!P1 R2UR UR7, R23 ;  /* 0x00000000170793c2 */ /* 0x000e2200000e0000 */
[----:B------:R-:W2:Y:S04]  /*1070*/  @!P1 LDG.E.EL R2, desc[UR12][R18.64+0x2c0] ;  /* 0x0002c00c12029981 */ /* 0x000ea8200c2e1900 */
[----:B------:R-:W-:Y:S01]  /*1080*/  BAR.SYNC.DEFER_BLOCKING 0x0 ;  /* 0x0000000000007b1d */ /* 0x000fe20000010000 */
[----:B------:R-:W-:-:S04]  /*1090*/  @!P1 FFMA R35, R24, R24, R35 ;  /* 0x0000001818239223 */ /* 0x000fc80000000023 */
[----:B------:R-:W-:Y:S01]  /*10a0*/  @!P1 FFMA R35, R21, R21, R35 ;  /* 0x0000001515239223 */ /* 0x000fe20000000023 */
[----:B0-----:R-:W2:Y:S01]  /*10b0*/  @!P1 LDG.E.EL R9, desc[UR6][R18.64+0x2d0] ;  /* 0x0002d00612099981 */ /* 0x001ea2200c2e1900 */
[----:B------:R-:W-:-:S03]  /*10c0*/  MOV R21, RZ ;  /* 0x000000ff00157202 */ /* 0x000fc60000000f00 */
[----:B------:R-:W-:Y:S01]  /*10d0*/  BAR.SYNC.DEFER_BLOCKING 0x0 ;  /* 0x0000000000007b1d */ /* 0x000fe20000010000 */
[----:B------:R-:W-:Y:S01]  /*10e0*/  @!P1 MOV R24, 0x0 ;  /* 0x0000000000189802 */ /* 0x000fe20000000f00 */
[----:B------:R-:W-:-:S04]  /*10f0*/  @!P1 IMAD.MOV.U32 R25, RZ, RZ, 0x14f00000 ;  /* 0x14f00000ff199424 */ /* 0x000fc800078e00ff */
[----:B------:R-:W0:Y:S08]  /*1100*/  @!P1 R2UR UR8, R24 ;  /* 0x00000000180893c2 */ /* 0x000e3000000e0000 */
[----:B------:R-:W0:Y:S01]  /*1110*/  @!P1 R2UR UR9, R25 ;  /* 0x00000000190993c2 */ /* 0x000e2200000e0000 */
[----:B------:R-:W2:Y:S01]  /*1120*/  @!P1 LDG.E.EL R21, desc[UR6][R18.64+0x2e0] ;  /* 0x0002e00612159981 */ /* 0x000ea2200c2e1900 */
[----:B------:R-:W-:-:S03]  /*1130*/  MOV R37, RZ ;  /* 0x000000ff00257202 */ /* 0x000fc60000000f00 */
[----:B------:R-:W-:Y:S06]  /*1140*/  BAR.SYNC.DEFER_BLOCKING 0x0 ;  /* 0x0000000000007b1d */ /* 0x000fec0000010000 */
[----:B------:R-:W1:Y:S08]  /*1150*/  @!P1 R2UR UR10, R24 ;  /* 0x00000000180a93c2 */ /* 0x000e7000000e0000 */
[----:B------:R-:W1:Y:S01]  /*1160*/  @!P1 R2UR UR11, R25 ;  /* 0x00000000190b93c2 */ /* 0x000e6200000e0000 */
[----:B0-----:R-:W2:Y:S01]  /*1170*/  @!P1 LDG.E.EL R37, desc[UR8][R18.64+0x2f0] ;  /* 0x0002f00812259981 */ /* 0x001ea2200c2e1900 */
[----:B------:R-:W-:Y:S01]  /*1180*/  @!P1 FFMA R35, R13, R13, R35 ;  /* 0x0000000d0d239223 */ /* 0x000fe20000000023 */
[----:B------:R-:W-:-:S02]  /*1190*/  MOV R13, RZ ;  /* 0x000000ff000d7202 */ /* 0x000fc40000000f00 */
[----:B------:R-:W-:Y:S06]  /*11a0*/  BAR.SYNC.DEFER_BLOCKING 0x0 ;  /* 0x0000000000007b1d */ /* 0x000fec0000010000 */
[----:B------:R-:W0:Y:S08]  /*11b0*/  @!P1 R2UR UR12, R22 ;  /* 0x00000000160c93c2 */ /* 0x000e3000000e0000 */
[----:B------:R-:W0:Y:S01]  /*11c0*/  @!P1 R2UR UR13, R23 ;  /* 0x00000000170d93c2 */ /* 0x000e2200000e0000 */
[----:B-1----:R-:W2:Y:S01]  /*11d0*/  @!P1 LDG.E.EL R13, desc[UR10][R18.64+0x300] ;  /* 0x0003000a120d9981 */ /* 0x002ea2200c2e1900 */
[----:B------:R-:W-:-:S04]  /*11e0*/  @!P1 FFMA R35, R36, R36, R35 ;  /* 0x0000002424239223 */ /* 0x000fc80000000023 */
[----:B----4-:R-:W-:Y:S01]  /*11f0*/  @!P1 FFMA R35, R11, R11, R35 ;  /* 0x0000000b0b239223 */ /* 0x010fe20000000023 */
[----:B------:R-:W-:Y:S01]  /*1200*/  MOV R11, RZ ;  /* 0x000000ff000b7202 */ /* 0x000fe20000000f00 */
[----:B------:R-:W-:Y:S02]  /*1210*/  BAR.SYNC.DEFER_BLOCKING 0x0 ;  /* 0x0000000000007b1d */ /* 0x000fe40000010000 */
[----:B---3--:R-:W-:-:S04]  /*1220*/  @!P1 FFMA R35, R34, R34, R35 ;  /* 0x0000002222239223 */ /* 0x008fc80000000023 */
[----:B0-----:R-:W3:Y:S01]  /*1230*/  @!P1 LDG.E.EL R11, desc[UR12][R18.64+0x310] ;  /* 0x0003100c120b9981 */ /* 0x001ee2200c2e1900 */
[----:B------:R-:W-:Y:S02]  /*1240*/  MOV R34, R35 ;  /* 0x0000002300227202 */ /* 0x000fe40000000f00 */
[----:B------:R-:W-:Y:S01]  /*1250*/  MOV R35, RZ ;  /* 0x000000ff00237202 */ /* 0x000fe20000000f00 */
[----:B------:R-:W-:Y:S06]  /*1260*/  BAR.SYNC.DEFER_BLOCKING 0x0 ;  /* 0x0000000000007b1d */ /* 0x000fec0000010000 */
[----:B------:R-:W0:Y:S08]  /*1270*/  @!P1 R2UR UR14, R24 ;  /* 0x00000000180e93c2 */ /* 0x000e3000000e0000 */
[----:B------:R-:W0:Y:S01]  /*1280*/  @!P1 R2UR UR15, R25 ;  /* 0x00000000190f93c2 */ /* 0x000e2200000e0000 */
[----:B--2---:R-:W-:Y:S01]  /*1290*/  @!P1 FFMA R34, R33, R33, R34 ;  /* 0x0000002121229223 */ /* 0x004fe20000000022 */
[----:B------:R-:W2:Y:S03]  /*12a0*/  @!P1 LDG.E.EL R35, desc[UR6][R18.64+0x320] ;  /* 0x0003200612239981 */ /* 0x000ea6200c2e1900 */
[----:B------:R-:W-:-:S05]  /*12b0*/  @!P1 FFMA R34, R32, R32, R34 ;  /* 0x0000002020229223 */ /* 0x000fca0000000022 */
[----:B------:R-:W-:Y:S02]  /*12c0*/  MOV R32, R34 ;  /* 0x0000002200207202 */ /* 0x000fe40000000f00 */
[----:B------:R-:W-:Y:S01]  /*12d0*/  MOV R34, RZ ;  /* 0x000000ff00227202 */ /* 0x000fe20000000f00 */
[----:B------:R-:W-:Y:S06]  /*12e0*/  BAR.SYNC.DEFER_BLOCKING 0x0 ;  /* 0x0000000000007b1d */ /* 0x000fec0000010000 */
[----:B------:R-:W1:Y:S08]  /*12f0*/  @!P1 R2UR UR8, R22 ;  /* 0x00000000160893c2 */ /* 0x000e7000000e0000 */
[----:B------:R-:W1:Y:S01]  /*1300*/  @!P1 R2UR UR9, R23 ;  /* 0x00000000170993c2 */ /* 0x000e6200000e0000 */
[----:B0-----:R-:W4:Y:S01]  /*1310*/  @!P1 LDG.E.EL R34, desc[UR14][R18.64+0x330] ;  /* 0x0003300e12229981 */ /* 0x001f22200c2e1900 */
[----:B------:R-:W-:Y:S01]  /*1320*/  @!P1 FFMA R32, R5, R5, R32 ;  /* 0x0000000505209223 */ /* 0x000fe20000000020 */
[----:B------:R-:W-:-:S02]  /*1330*/  MOV R5, RZ ;  /* 0x000000ff00057202 */ /* 0x000fc40000000f00 */
[----:B------:R-:W-:Y:S01]  /*1340*/  BAR.SYNC.DEFER_BLOCKING 0x0 ;  /* 0x0000000000007b1d */ /* 0x000fe20000010000 */
[----:B------:R-:W-:-:S04]  /*1350*/  @!P1 FFMA R32, R31, R31, R32 ;  /* 0x0000001f1f209223 */ /* 0x000fc80000000020 */
[----:B------:R-:W-:Y:S01]  /*1360*/  IMAD.MOV.U32 R31, RZ, RZ, R32 ;  /* 0x000000ffff1f7224 */ /* 0x000fe200078e0020 */
[----:B-1----:R-:W2:Y:S01]  /*1370*/  @!P1 LDG.E.EL R5, desc[UR8][R18.64+0x340] ;  /* 0x0003400812059981 */ /* 0x002ea2200c2e1900 */
[----:B------:R-:W-:-:S03]  /*1380*/  CS2R R32, SRZ ;  /* 0x0000000000207805 */ /* 0x000fc6000001ff00 */
[----:B------:R-:W-:Y:S06]  /*1390*/  BAR.SYNC.DEFER_BLOCKING 0x0 ;  /* 0x0000000000007b1d */ /* 0x000fec0000010000 */
[----:B------:R-:W0:Y:S08]  /*13a0*/  @!P1 R2UR UR16, R22 ;  /* 0x00000000161093c2 */ /* 0x000e3000000e0000 */
[----:B------:R-:W0:Y:S01]  /*13b0*/  @!P1 R2UR UR17, R23 ;  /* 0x00000000171193c2 */ /* 0x000e2200000e0000 */
[----:B------:R-:W2:Y:S04]  /*13c0*/  @!P1 LDG.E.EL R32, desc[UR10][R18.64+0x350] ;  /* 0x0003500a12209981 */ /* 0x000ea8200c2e1900 */
[----:B------:R-:W-:Y:S06]  /*13d0*/  BAR.SYNC.DEFER_BLOCKING 0x0 ;  /* 0x0000000000007b1d */ /* 0x000fec0000010000 */
[----:B------:R-:W1:Y:S08]  /*13e0*/  @!P1 R2UR UR18, R22 ;  /* 0x00000000161293c2 */ /* 0x000e7000000e0000 */
[----:B------:R-:W1:Y:S01]  /*13f0*/  @!P1 R2UR UR19, R23 ;  /* 0x00000000171393c2 */ /* 0x000e6200000e0000 */
[----:B------:R-:W-:Y:S01]  /*1400*/  @!P1 FFMA R31, R30, R30, R31 ;  /* 0x0000001e1e1f9223 */ /* 0x000fe2000000001f */
[----:B0-----:R-:W2:Y:S03]  /*1410*/  @!P1 LDG.E.EL R33, desc[UR16][R18.64+0x360] ;  /* 0x0003601012219981 */ /* 0x001ea6200c2e1900 */
[----:B------:R-:W-:-:S05]  /*1420*/  @!P1 FFMA R31, R29, R29, R31 ;  /* 0x0000001d1d1f9223 */ /* 0x000fca000000001f */
[----:B------:R-:W-:Y:S02]  /*1430*/  MOV R29, R31 ;  /* 0x0000001f001d7202 */ /* 0x000fe40000000f00 */
[----:B------:R-:W-:Y:S01]  /*1440*/  CS2R R30, SRZ ;  /* 0x00000000001e7805 */ /* 0x000fe2000001ff00 */
[----:B------:R-:W-:Y:S06]  /*1450*/  BAR.SYNC.DEFER_BLOCKING 0x0 ;  /* 0x0000000000007b1d */ /* 0x000fec0000010000 */
[----:B------:R-:W0:Y:S08]  /*1460*/  @!P1 R2UR UR20, R24 ;  /* 0x00000000181493c2 */ /* 0x000e3000000e0000 */
[----:B------:R-:W0:Y:S01]  /*1470*/  @!P1 R2UR UR21, R25 ;  /* 0x00000000191593c2 */ /* 0x000e2200000e0000 */
[----:B-1----:R-:W2:Y:S04]  /*1480*/  @!P1 LDG.E.EL R30, desc[UR18][R18.64+0x370] ;  /* 0x00037012121e9981 */ /* 0x002ea8200c2e1900 */
        /* <DEDUP_REMOVED lines=25> */
[----:B------:R1:W1:Y:S08]  /*1620*/  @!P1 R2UR UR6, R24 ;  /* 0x00000000180693c2 */ /* 0x00027000000e0000 */
[----:B------:R1:W1:Y:S01]  /*1630*/  @!P1 R2UR UR7, R25 ;  /* 0x00000000190793c2 */ /* 0x00026200000e0000 */
[----:B0-----:R-:W2:Y:S07]  /*1640*/  @!P1 LDG.E.EL R27, desc[UR28][R18.64+0x3c0] ;  /* 0x0003c01c121b9981 */ /* 0x001eae200c2e1900 */
[----:B------:R1:W0:Y:S08]  /*1650*/  @!P1 R2UR UR8, R24 ;  /* 0x00000000180893c2 */ /* 0x00023000000e0000 */
[----:B------:R1:W0:Y:S02]  /*1660*/  @!P1 R2UR UR9, R25 ;  /* 0x00000000190993c2 */ /* 0x00022400000e0000 */
[----:B-1----:R-:W-:Y:S01]  /*1670*/  CS2R R24, SRZ ;  /* 0x0000000000187805 */ /* 0x002fe2000001ff00 */
[----:B------:R-:W-:Y:S06]  /*1680*/  BAR.SYNC.DEFER_BLOCKING 0x0 ;  /* 0x0000000000007b1d */ /* 0x000fec0000010000 */
[----:B------:R-:W2:Y:S04]  /*1690*/  @!P1 LDG.E.EL R24, desc[UR6][R18.64+0x3d0] ;  /* 0x0003d00612189981 */ /* 0x000ea8200c2e1900 */
[----:B------:R-:W-:Y:S01]  /*16a0*/  BAR.SYNC.DEFER_BLOCKING 0x0 ;  /* 0x0000000000007b1d */ /* 0x000fe20000010000 */
[----:B------:R-:W-:Y:S01]  /*16b0*/  @!P1 FFMA R20, R17, R17, R20 ;  /* 0x0000001111149223 */ /* 0x000fe20000000014 */
[----:B------:R-:W-:-:S03]  /*16c0*/  @!P1 MOV R17, 0x14f00000 ;  /* 0x14f0000000119802 */ /* 0x000fc60000000f00 */
[----:B------:R-:W-:Y:S01]  /*16d0*/  @!P1 FFMA R20, R16, R16, R20 ;  /* 0x0000001010149223 */ /* 0x000fe20000000014 */
[----:B------:R-:W-:Y:S01]  /*16e0*/  @!P1 MOV R16, 0x0 ;  /* 0x0000000000109802 */ /* 0x000fe20000000f00 */
[----:B------:R-:W2:Y:S03]  /*16f0*/  @!P1 LDG.E.EL R25, desc[UR12][R18.64+0x3e0] ;  /* 0x0003e00c12199981 */ /* 0x000ea6200c2e1900 */
[----:B------:R1:W0:Y:S08]  /*1700*/  @!P1 R2UR UR18, R16 ;  /* 0x00000000101293c2 */ /* 0x00023000000e0000 */
[----:B------:R1:W0:Y:S02]  /*1710*/  @!P1 R2UR UR19, R17 ;  /* 0x00000000111393c2 */ /* 0x00022400000e0000 */
[----:B-1----:R-:W-:Y:S01]  /*1720*/  CS2R R16, SRZ ;  /* 0x0000000000107805 */ /* 0x002fe2000001ff00 */
[----:B------:R-:W-:Y:S06]  /*1730*/  BAR.SYNC.DEFER_BLOCKING 0x0 ;  /* 0x0000000000007b1d */ /* 0x000fec0000010000 */
[----:B------:R-:W1:Y:S08]  /*1740*/  @!P1 R2UR UR10, R22 ;  /* 0x00000000160a93c2 */ /* 0x000e7000000e0000 */
[----:B------:R-:W1:Y:S01]  /*1750*/  @!P1 R2UR UR11, R23 ;  /* 0x00000000170b93c2 */ /* 0x000e6200000e0000 */
[----:B0-----:R-:W2:Y:S04]  /*1760*/  @!P1 LDG.E.EL R16, desc[UR8][R18.64+0x3f0] ;  /* 0x0003f00812109981 */ /* 0x001ea8200c2e1900 */
[----:B------:R-:W-:Y:S01]  /*1770*/  BAR.SYNC.DEFER_BLOCKING 0x0 ;  /* 0x0000000000007b1d */ /* 0x000fe20000010000 */
[----:B------:R-:W-:Y:S01]  /*1780*/  @!P1 FFMA R20, R15, R15, R20 ;  /* 0x0000000f0f149223 */ /* 0x000fe20000000014 */
[----:B------:R-:W-:-:S03]  /*1790*/  @!P1 MOV R15, 0x14f00000 ;  /* 0x14f00000000f9802 */ /* 0x000fc60000000f00 */
[----:B------:R-:W-:Y:S01]  /*17a0*/  @!P1 FFMA R20, R14, R14, R20 ;  /* 0x0000000e0e149223 */ /* 0x000fe20000000014 */
[----:B------:R-:W-:Y:S01]  /*17b0*/  @!P1 MOV R14, 0x0 ;  /* 0x00000000000e9802 */ /* 0x000fe20000000f00 */
[----:B-1----:R-:W4:Y:S03]  /*17c0*/  @!P1 LDG.E.EL R17, desc[UR10][R18.64+0x400] ;  /* 0x0004000a12119981 */ /* 0x002f26200c2e1900 */
[----:B------:R0:W1:Y:S08]  /*17d0*/  @!P1 R2UR UR6, R14 ;  /* 0x000000000e0693c2 */ /* 0x00007000000e0000 */
[----:B------:R0:W1:Y:S02]  /*17e0*/  @!P1 R2UR UR7, R15 ;  /* 0x000000000f0793c2 */ /* 0x00006400000e0000 */
[----:B0-----:R-:W-:Y:S01]  /*17f0*/  CS2R R14, SRZ ;  /* 0x00000000000e7805 */ /* 0x001fe2000001ff00 */
[----:B------:R-:W-:Y:S06]  /*1800*/  BAR.SYNC.DEFER_BLOCKING 0x0 ;  /* 0x0000000000007b1d */ /* 0x000fec0000010000 */
[----:B------:R-:W4:Y:S04]  /*1810*/  @!P1 LDG.E.EL R14, desc[UR14][R18.64+0x410] ;  /* 0x0004100e120e9981 */ /* 0x000f28200c2e1900 */
[----:B------:R-:W-:Y:S01]  /*1820*/  BAR.SYNC.DEFER_BLOCKING 0x0 ;  /* 0x0000000000007b1d */ /* 0x000fe20000010000 */
[----:B------:R-:W-:Y:S01]  /*1830*/  @!P1 FFMA R20, R12, R12, R20 ;  /* 0x0000000c0c149223 */ /* 0x000fe20000000014 */
[----:B------:R-:W-:-:S04]  /*1840*/  MOV R12, RZ ;  /* 0x000000ff000c7202 */ /* 0x000fc80000000f00 */
[----:B------:R-:W4:Y:S04]  /*1850*/  @!P1 LDG.E.EL R15, desc[UR16][R18.64+0x420] ;  /* 0x00042010120f9981 */ /* 0x000f28200c2e1900 */
[----:B------:R-:W-:Y:S01]  /*1860*/  BAR.SYNC.DEFER_BLOCKING 0x0 ;  /* 0x0000000000007b1d */ /* 0x000fe20000010000 */
[----:B------:R-:W-:Y:S01]  /*1870*/  @!P1 FFMA R20, R10, R10, R20 ;  /* 0x0000000a0a149223 */ /* 0x000fe20000000014 */
[----:B------:R-:W-:-:S04]  /*1880*/  MOV R10, RZ ;  /* 0x000000ff000a7202 */ /* 0x000fc80000000f00 */
[----:B------:R-:W4:Y:S04]  /*1890*/  @!P1 LDG.E.EL R12, desc[UR18][R18.64+0x430] ;  /* 0x00043012120c9981 */ /* 0x000f28200c2e1900 */
[----:B------:R-:W-:Y:S01]  /*18a0*/  BAR.SYNC.DEFER_BLOCKING 0x0 ;  /* 0x0000000000007b1d */ /* 0x000fe20000010000 */
[----:B------:R-:W-:-:S05]  /*18b0*/  @!P1 FFMA R20, R8, R8, R20 ;  /* 0x0000000808149223 */ /* 0x000fca0000000014 */
[----:B------:R-:W0:Y:S08]  /*18c0*/  @!P1 R2UR UR8, R22 ;  /* 0x00000000160893c2 */ /* 0x000e3000000e0000 */
[----:B------:R-:W0:Y:S01]  /*18d0*/  @!P1 R2UR UR9, R23 ;  /* 0x00000000170993c2 */ /* 0x000e2200000e0000 */
[----:B-1----:R-:W4:Y:S01]  /*18e0*/  @!P1 LDG.E.EL R10, desc[UR6][R18.64+0x440] ;  /* 0x00044006120a9981 */ /* 0x002f22200c2e1900 */
[----:B------:R-:W-:-:S04]  /*18f0*/  @!P1 FFMA R20, R2, R2, R20 ;  /* 0x0000000202149223 */ /* 0x000fc80000000014 */
[----:B------:R-:W-:-:S04]  /*1900*/  IMAD.MOV.U32 R36, RZ, RZ, R20 ;  /* 0x000000ffff247224 */ /* 0x000fc800078e0014 */
[----:B------:R-:W-:Y:S02]  /*1910*/  @!P1 FFMA R36, R9, R9, R36 ;  /* 0x0000000909249223 */ /* 0x000fe40000000024 */
[----:B------:R-:W-:Y:S01]  /*1920*/  CS2R R8, SRZ ;  /* 0x0000000000087805 */ /* 0x000fe2000001ff00 */
[----:B------:R-:W-:Y:S01]  /*1930*/  BAR.SYNC.DEFER_BLOCKING 0x0 ;  /* 0x0000000000007b1d */ /* 0x000fe20000010000 */
[----:B------:R-:W-:Y:S01]  /*1940*/  @!P1 FFMA R36, R21, R21, R36 ;  /* 0x0000001515249223 */ /* 0x000fe20000000024 */
[----:B------:R-:W-:-:S04]  /*1950*/  @!P1 MOV R20, 0x0 ;  /* 0x0000000000149802 */ /* 0x000fc80000000f00 */
[----:B0-----:R-:W4:Y:S04]  /*1960*/  @!P1 LDG.E.EL R9, desc[UR8][R18.64+0x450] ;  /* 0x0004500812099981 */ /* 0x001f28200c2e1900 */
[----:B------:R-:W-:Y:S01]  /*1970*/  BAR.SYNC.DEFER_BLOCKING 0x0 ;  /* 0x0000000000007b1d */ /* 0x000fe20000010000 */
[----:B------:R-:W-:-:S05]  /*1980*/  @!P1 MOV R21, 0x14f00000 ;  /* 0x14f0000000159802 */ /* 0x000fca0000000f00 */
[----:B------:R-:W0:Y:S08]  /*1990*/  @!P1 R2UR UR6, R20 ;  /* 0x00000000140693c2 */ /* 0x000e3000000e0000 */
[----:B------:R-:W0:Y:S01]  /*19a0*/  @!P1 R2UR UR7, R21 ;  /* 0x00000000150793c2 */ /* 0x000e2200000e0000 */
[----:B------:R-:W4:Y:S01]  /*19b0*/  @!P1 LDG.E.EL R8, desc[UR10][R18.64+0x460] ;  /* 0x0004600a12089981 */ /* 0x000f22200c2e1900 */
[----:B------:R-:W-:-:S03]  /*19c0*/  MOV R2, RZ ;  /* 0x000000ff00027202 */ /* 0x000fc60000000f00 */
[----:B------:R-:W-:Y:S01]  /*19d0*/  BAR.SYNC.DEFER_BLOCKING 0x0 ;  /* 0x0000000000007b1d */ /* 0x000fe20000010000 */
[----:B------:R-:W-:-:S04]  /*19e0*/  @!P1 FFMA R36, R37, R37, R36 ;  /* 0x0000002525249223 */ /* 0x000fc80000000024 */
[----:B------:R-:W-:Y:S01]  /*19f0*/  @!P1 FFMA R36, R13, R13, R36 ;  /* 0x0000000d0d249223 */ /* 0x000fe20000000024 */
[----:B0-----:R0:W4:Y:S01]  /*1a00*/  @!P1 LDG.E.EL R2, desc[UR6][R18.64+0x470] ;  /* 0x0004700612029981 */ /* 0x001122200c2e1900 */
[----:B------:R-:W-:-:S03]  /*1a10*/  MOV R13, RZ ;  /* 0x000000ff000d7202 */ /* 0x000fc60000000f00 */
[----:B------:R-:W-:Y:S06]  /*1a20*/  BAR.SYNC.DEFER_BLOCKING 0x0 ;  /* 0x0000000000007b1d */ /* 0x000fec0000010000 */
[----:B------:R1:W0:Y:S08]  /*1a30*/  @!P1 R2UR UR10, R20 ;  /* 0x00000000140a93c2 */ /* 0x00023000000e0000 */
[----:B------:R-:W0:Y:S01]  /*1a40*/  @!P1 R2UR UR11, R21 ;  /* 0x00000000150b93c2 */ /* 0x000e2200000e0000 */
[----:B------:R0:W4:Y:S07]  /*1a50*/  @!P1 LDG.E.EL R13, desc[UR8][R18.64+0x480] ;  /* 0x00048008120d9981 */ /* 0x00012e200c2e1900 */
[----:B------:R1:W0:Y:S08]  /*1a60*/  @!P1 R2UR UR16, R20 ;  /* 0x00000000141093c2 */ /* 0x00023000000e0000 */
[----:B------:R1:W0:Y:S08]  /*1a70*/  @!P1 R2UR UR20, R20 ;  /* 0x00000000141493c2 */ /* 0x00023000000e0000 */
[----:B------:R1:W0:Y:S02]  /*1a80*/  @!P1 R2UR UR22, R20 ;  /* 0x00000000141693c2 */ /* 0x00022400000e0000 */
[----:B-1----:R-:W-:-:S05]  /*1a90*/  MOV R20, R36 ;  /* 0x0000002400147202 */ /* 0x002fca0000000f00 */
[----:B---3--:R-:W-:Y:S01]  /*1aa0*/  @!P1 FFMA R20, R11, R11, R20 ;  /* 0x0000000b0b149223 */ /* 0x008fe20000000014 */
[----:B------:R-:W-:Y:S01]  /*1ab0*/  MOV R11, RZ ;  /* 0x000000ff000b7202 */ /* 0x000fe20000000f00 */
[----:B------:R-:W-:Y:S02]  /*1ac0*/  BAR.SYNC.DEFER_BLOCKING 0x0 ;  /* 0x0000000000007b1d */ /* 0x000fe40000010000 */
[----:B--2---:R-:W-:-:S04]  /*1ad0*/  @!P1 FFMA R20, R35, R35, R20 ;  /* 0x0000002323149223 */ /* 0x004fc80000000014 */
[----:B------:R1:W2:Y:S01]  /*1ae0*/  @!P1 R2UR UR17, R21 ;  /* 0x00000000151193c2 */ /* 0x0002a200000e0000 */
[----:B0-----:R0:W3:Y:S07]  /*1af0*/  @!P1 LDG.E.EL R11, desc[UR10][R18.64+0x490] ;  /* 0x0004900a120b9981 */ /* 0x0010ee200c2e1900 */
[----:B------:R1:W0:Y:S08]  /*1b00*/  @!P1 R2UR UR21, R21 ;  /* 0x00000000151593c2 */ /* 0x00023000000e0000 */
[----:B------:R1:W0:Y:S02]  /*1b10*/  @!P1 R2UR UR23, R21 ;  /* 0x00000000151793c2 */ /* 0x00022400000e0000 */
[----:B-1----:R-:W-:Y:S01]  /*1b20*/  MOV R21, R20 ;  /* 0x0000001400157202 */ /* 0x002fe20000000f00 */
[----:B------:R-:W-:Y:S01]  /*1b30*/  IMAD.MOV.U32 R20, RZ, RZ, RZ ;  /* 0x000000ffff147224 */ /* 0x000fe200078e00ff */
[----:B------:R-:W-:Y:S03]  /*1b40*/  BAR.SYNC.DEFER_BLOCKING 0x0 ;  /* 0x0000000000007b1d */ /* 0x000fe60000010000 */
[----:B----4-:R-:W-:-:S03]  /*1b50*/  @!P1 FFMA R21, R34, R34, R21 ;  /* 0x0000002222159223 */ /* 0x010fc60000000015 */
[----:B------:R1:W4:Y:S01]  /*1b60*/  @!P1 LDG.E.EL R20, desc[UR12][R18.64+0x4a0] ;  /* 0x0004a00c12149981 */ /* 0x000322200c2e1900 */
[----:B------:R-:W-:Y:S01]  /*1b70*/  @!P1 FFMA R21, R5, R5, R21 ;  /* 0x0000000505159223 */ /* 0x000fe20000000015 */
[----:B------:R-:W-:Y:S02]  /*1b80*/  MOV R5, RZ ;  /* 0x000000ff00057202 */ /* 0x000fe40000000f00 */
[----:B------:R-:W-:Y:S01]  /*1b90*/  BAR.SYNC.DEFER_BLOCKING 0x0 ;  /* 0x0000000000007b1d */ /* 0x000fe20000010000 */
[----:B------:R-:W-:-:S05]  /*1ba0*/  @!P1 MOV R36, 0x0 ;  /* 0x0000000000249802 */ /* 0x000fca0000000f00 */
[----:B------:R0:W0:Y:S01]  /*1bb0*/  @!P1 R2UR UR26, R36 ;  /* 0x00000000241a93c2 */ /* 0x00002200000e0000 */
[----:B------:R1:W3:Y:S07]  /*1bc0*/  @!P1 LDG.E.EL R5, desc[UR6][R18.64+0x4b0] ;  /* 0x0004b00612059981 */ /* 0x0002ee200c2e1900 */
[----:B------:R0:W1:Y:S02]  /*1bd0*/  @!P1 R2UR UR32, R36 ;  /* 0x00000000242093c2 */ /* 0x00006400000e0000 */
[----:B0-----:R-:W-:-:S02]  /*1be0*/  MOV R36, R21 ;  /* 0x0000001500247202 */ /* 0x001fc40000000f00 */
[----:B------:R-:W-:Y:S01]  /*1bf0*/  MOV R21, RZ ;  /* 0x000000ff00157202 */ /* 0x000fe20000000f00 */
[----:B------:R-:W-:Y:S06]  /*1c00*/  BAR.SYNC.DEFER_BLOCKING 0x0 ;  /* 0x0000000000007b1d */ /* 0x000fec0000010000 */
[----:B------:R0:W0:Y:S08]  /*1c10*/  @!P1 R2UR UR14, R22 ;  /* 0x00000000160e93c2 */ /* 0x00003000000e0000 */
[----:B------:R0:W0:Y:S01]  /*1c20*/  @!P1 R2UR UR15, R23 ;  /* 0x00000000170f93c2 */ /* 0x00002200000e0000 */
[----:B------:R0:W3:Y:S07]  /*1c30*/  @!P1 LDG.E.EL R21, desc[UR8][R18.64+0x4c0] ;  /* 0x0004c00812159981 */ /* 0x0000ee200c2e1900 */
[----:B------:R0:W0:Y:S08]  /*1c40*/  @!P1 R2UR UR18, R22 ;  /* 0x00000000161293c2 */ /* 0x00003000000e0000 */
[----:B------:R0:W0:Y:S08]  /*1c50*/  @!P1 R2UR UR19, R23 ;  /* 0x00000000171393c2 */ /* 0x00003000000e0000 */
[----:B------:R0:W0:Y:S08]  /*1c60*/  @!P1 R2UR UR30, R22 ;  /* 0x00000000161e93c2 */ /* 0x00003000000e0000 */
[----:B------:R0:W0:Y:S08]  /*1c70*/  @!P1 R2UR UR31, R23 ;  /* 0x00000000171f93c2 */ /* 0x00003000000e0000 */
[----:B------:R0:W1:Y:S08]  /*1c80*/  @!P1 R2UR UR10, R22 ;  /* 0x00000000160a93c2 */ /* 0x00007000000e0000 */
[----:B------:R0:W1:Y:S02]  /*1c90*/  @!P1 R2UR UR11, R23 ;  /* 0x00000000170b93c2 */ /* 0x00006400000e0000 */
[----:B0-----:R-:W-:Y:S01]  /*1ca0*/  CS2R R22, SRZ ;  /* 0x0000000000167805 */ /* 0x001fe2000001ff00 */
[----:B------:R-:W-:Y:S06]  /*1cb0*/  BAR.SYNC.DEFER_BLOCKING 0x0 ;  /* 0x0000000000007b1d */ /* 0x000fec0000010000 */
[----:B------:R0:W3:Y:S04]  /*1cc0*/  @!P1 LDG.E.EL R22, desc[UR14][R18.64+0x4d0] ;  /* 0x0004d00e12169981 */ /* 0x0000e8200c2e1900 */
[----:B------:R-:W-:Y:S01]  /*1cd0*/  BAR.SYNC.DEFER_BLOCKING 0x0 ;  /* 0x0000000000007b1d */ /* 0x000fe20000010000 */
[----:B------:R-:W-:-:S04]  /*1ce0*/  @!P1 FFMA R36, R32, R32, R36 ;  /* 0x0000002020249223 */ /* 0x000fc80000000024 */
[----:B------:R-:W-:-:S04]  /*1cf0*/  @!P1 FFMA R36, R33, R33, R36 ;  /* 0x0000002121249223 */ /* 0x000fc80000000024 */
[----:B------:R-:W-:Y:S01]  /*1d00*/  @!P1 FFMA R36, R30, R30, R36 ;  /* 0x0000001e1e249223 */ /* 0x000fe20000000024 */
[----:B--2---:R0:W2:Y:S03]  /*1d10*/  @!P1 LDG.E.EL R23, desc[UR16][R18.64+0x4e0] ;  /* 0x0004e01012179981 */ /* 0x0040a6200c2e1900 */
[----:B------:R-:W-:Y:S02]  /*1d20*/  @!P1 FFMA R36, R31, R31, R36 ;  /* 0x0000001f1f249223 */ /* 0x000fe40000000024 */
[----:B------:R-:W-:Y:S01]  /*1d30*/  CS2R R30, SRZ ;  /* 0x00000000001e7805 */ /* 0x000fe2000001ff00 */
[----:B------:R-:W-:Y:S01]  /*1d40*/  BAR.SYNC.DEFER_BLOCKING 0x0 ;  /* 0x0000000000007b1d */ /* 0x000fe20000010000 */
[----:B------:R-:W-:Y:S01]  /*1d50*/  @!P1 FFMA R36, R28, R28, R36 ;  /* 0x0000001c1c249223 */ /* 0x000fe20000000024 */
[----:B------:R-:W-:-:S04]  /*1d60*/  MOV R28, RZ ;  /* 0x000000ff001c7202 */ /* 0x000fc80000000f00 */
[----:B------:R0:W2:Y:S04]  /*1d70*/  @!P1 LDG.E.EL R30, desc[UR18][R18.64+0x4f0] ;  /* 0x0004f012121e9981 */ /* 0x0000a8200c2e1900 */
[----:B------:R-:W-:Y:S01]  /*1d80*/  BAR.SYNC.DEFER_BLOCKING 0x0 ;  /* 0x0000000000007b1d */ /* 0x000fe20000010000 */
[----:B------:R-:W-:Y:S01]  /*1d90*/  @!P1 FFMA R36, R29, R29, R36 ;  /* 0x0000001d1d249223 */ /* 0x000fe20000000024 */
[----:B------:R-:W-:-:S04]  /*1da0*/  MOV R29, RZ ;  /* 0x000000ff001d7202 */ /* 0x000fc80000000f00 */
[----:B------:R0:W2:Y:S04]  /*1db0*/  @!P1 LDG.E.EL R28, desc[UR20][R18.64+0x500] ;  /* 0x00050014121c9981 */ /* 0x0000a8200c2e1900 */
[----:B------:R-:W-:Y:S01]  /*1dc0*/  BAR.SYNC.DEFER_BLOCKING 0x0 ;  /* 0x0000000000007b1d */ /* 0x000fe20000010000 */
[----:B------:R-:W-:Y:S01]  /*1dd0*/  @!P1 FFMA R36, R26, R26, R36 ;  /* 0x0000001a1a249223 */ /* 0x000fe20000000024 */
[----:B------:R-:W-:-:S04]  /*1de0*/  IMAD.MOV.U32 R26, RZ, RZ, RZ ;  /* 0x000000ffff1a7224 */ /* 0x000fc800078e00ff */
[----:B------:R0:W2:Y:S04]  /*1df0*/  @!P1 LDG.E.EL R29, desc[UR22][R18.64+0x510] ;  /* 0x00051016121d9981 */ /* 0x0000a8200c2e1900 */
[----:B------:R-:W-:Y:S01]  /*1e00*/  BAR.SYNC.DEFER_BLOCKING 0x0 ;  /* 0x0000000000007b1d */ /* 0x000fe20000010000 */
[----:B------:R-:W-:-:S05]  /*1e10*/  @!P1 MOV R37, 0x14f00000 ;  /* 0x14f0000000259802 */ /* 0x000fca0000000f00 */
[----:B------:R-:W0:Y:S01]  /*1e20*/  @!P1 R2UR UR27, R37 ;  /* 0x00000000251b93c2 */ /* 0x000e2200000e0000 */
[----:B------:R0:W2:Y:S01]  /*1e30*/  @!P1 LDG.E.EL R26, desc[UR24][R18.64+0x520] ;  /* 0x00052018121a9981 */ /* 0x0000a2200c2e1900 */
[----:B------:R-:W-:Y:S01]  /*1e40*/  @!P1 FFMA R36, R27, R27, R36 ;  /* 0x0000001b1b249223 */ /* 0x000fe20000000024 */
[----:B------:R-:W-:Y:S02]  /*1e50*/  MOV R27, RZ ;  /* 0x000000ff001b7202 */ /* 0x000fe40000000f00 */
[----:B------:R-:W-:Y:S01]  /*1e60*/  BAR.SYNC.DEFER_BLOCKING 0x0 ;  /* 0x0000000000007b1d */ /* 0x000fe20000010000 */
[----:B------:R-:W-:Y:S01]  /*1e70*/  @!P1 FFMA R36, R24, R24, R36 ;  /* 0x0000001818249223 */ /* 0x000fe20000000024 */
[----:B------:R-:W-:-:S04]  /*1e80*/  MOV R24, RZ ;  /* 0x000000ff00187202 */ /* 0x000fc80000000f00 */
[----:B0-----:R0:W2:Y:S04]  /*1e90*/  @!P1 LDG.E.EL R27, desc[UR26][R18.64+0x530] ;  /* 0x0005301a121b9981 */ /* 0x0010a8200c2e1900 */
[----:B------:R-:W-:Y:S01]  /*1ea0*/  BAR.SYNC.DEFER_BLOCKING 0x0 ;  /* 0x0000000000007b1d */ /* 0x000fe20000010000 */
[----:B------:R-:W-:Y:S01]  /*1eb0*/  @!P1 FFMA R36, R25, R25, R36 ;  /* 0x0000001919249223 */ /* 0x000fe20000000024 */
[----:B------:R-:W-:-:S04]  /*1ec0*/  MOV R25, RZ ;  /* 0x000000ff00197202 */ /* 0x000fc80000000f00 */
[----:B------:R0:W2:Y:S04]  /*1ed0*/  @!P1 LDG.E.EL R24, desc[UR28][R18.64+0x540] ;  /* 0x0005401c12189981 */ /* 0x0000a8200c2e1900 */
[----:B------:R-:W-:Y:S06]  /*1ee0*/  BAR.SYNC.DEFER_BLOCKING 0x0 ;  /* 0x0000000000007b1d */ /* 0x000fec0000010000 */
[----:B------:R-:W1:Y:S01]  /*1ef0*/  @!P1 R2UR UR33, R37 ;  /* 0x00000000252193c2 */ /* 0x000e6200000e0000 */
[----:B------:R0:W2:Y:S01]  /*1f00*/  @!P1 LDG.E.EL R25, desc[UR30][R18.64+0x550] ;  /* 0x0005501e12199981 */ /* 0x0000a2200c2e1900 */
[----:B------:R-:W-:Y:S01]  /*1f10*/  @!P1 FFMA R36, R16, R16, R36 ;  /* 0x0000001010249223 */ /* 0x000fe20000000024 */
[----:B------:R-:W-:-:S02]  /*1f20*/  MOV R16, RZ ;  /* 0x000000ff00107202 */ /* 0x000fc40000000f00 */
[----:B------:R-:W-:Y:S01]  /*1f30*/  BAR.SYNC.DEFER_BLOCKING 0x0 ;  /* 0x0000000000007b1d */ /* 0x000fe20000010000 */
[----:B------:R-:W-:Y:S01]  /*1f40*/  @!P1 FFMA R36, R17, R17, R36 ;  /* 0x0000001111249223 */ /* 0x000fe20000000024 */
[----:B------:R-:W-:-:S04]  /*1f50*/  MOV R17, RZ ;  /* 0x000000ff00117202 */ /* 0x000fc80000000f00 */
[----:B-1----:R0:W2:Y:S04]  /*1f60*/  @!P1 LDG.E.EL R16, desc[UR32][R18.64+0x560] ;  /* 0x0005602012109981 */ /* 0x0020a8200c2e1900 */
[----:B------:R-:W-:Y:S01]  /*1f70*/  BAR.SYNC.DEFER_BLOCKING 0x0 ;  /* 0x0000000000007b1d */ /* 0x000fe20000010000 */
[----:B------:R-:W-:Y:S02]  /*1f80*/  @!P1 MOV R34, 0x0 ;  /* 0x0000000000229802 */ /* 0x000fe40000000f00 */
[----:B------:R-:W-:-:S03]  /*1f90*/  @!P1 MOV R35, 0x14f00000 ;  /* 0x14f0000000239802 */ /* 0x000fc60000000f00 */
[----:B------:R-:W1:Y:S08]  /*1fa0*/  @!P1 R2UR UR6, R34 ;  /* 0x00000000220693c2 */ /* 0x000e7000000e0000 */
[----:B------:R-:W1:Y:S01]  /*1fb0*/  @!P1 R2UR UR7, R35 ;  /* 0x00000000230793c2 */ /* 0x000e6200000e0000 */
[----:B------:R0:W2:Y:S04]  /*1fc0*/  @!P1 LDG.E.EL R17, desc[UR10][R18.64+0x570] ;  /* 0x0005700a12119981 */ /* 0x0000a8200c2e1900 */
[----:B------:R-:W-:Y:S01]  /*1fd0*/  BAR.SYNC.DEFER_BLOCKING 0x0 ;  /* 0x0000000000007b1d */ /* 0x000fe20000010000 */
[----:B------:R-:W-:-:S02]  /*1fe0*/  @!P1 MOV R32, 0x0 ;  /* 0x0000000000209802 */ /* 0x000fc40000000f00 */
[----:B------:R-:W-:-:S03]  /*1ff0*/  @!P1 MOV R33, 0x14f00000 ;  /* 0x14f0000000219802 */ /* 0x000fc60000000f00 */
[----:B------:R0:W0:Y:S08]  /*2000*/  @!P1 R2UR UR8, R32 ;  /* 0x00000000200893c2 */ /* 0x00003000000e0000 */
[----:B------:R0:W0:Y:S01]  /*2010*/  @!P1 R2UR UR9, R33 ;  /* 0x00000000210993c2 */ /* 0x00002200000e0000 */
[----:B-1----:R1:W2:Y:S07]  /*2020*/  @!P1 LDG.E.EL R31, desc[UR6][R18.64+0x580] ;  /* 0x00058006121f9981 */ /* 0x0022ae200c2e1900 */
[----:B------:R0:W0:Y:S08]  /*2030*/  @!P1 R2UR UR14, R32 ;  /* 0x00000000200e93c2 */ /* 0x00003000000e0000 */
[----:B------:R0:W0:Y:S08]  /*2040*/  @!P1 R2UR UR15, R33 ;  /* 0x00000000210f93c2 */ /* 0x00003000000e0000 */
[----:B------:R0:W1:Y:S08]  /*2050*/  @!P1 R2UR UR18, R32 ;  /* 0x00000000201293c2 */ /* 0x00007000000e0000 */
[----:B------:R0:W1:Y:S02]  /*2060*/  @!P1 R2UR UR19, R33 ;  /* 0x00000000211393c2 */ /* 0x00006400000e0000 */
[----:B0-----:R-:W-:Y:S01]  /*2070*/  CS2R R32, SRZ ;  /* 0x0000000000207805 */ /* 0x001fe2000001ff00 */
[----:B------:R-:W-:Y:S06]  /*2080*/  BAR.SYNC.DEFER_BLOCKING 0x0 ;  /* 0x0000000000007b1d */ /* 0x000fec0000010000 */
[----:B------:R-:W0:Y:S08]  /*2090*/  @!P1 R2UR UR12, R34 ;  /* 0x00000000220c93c2 */ /* 0x000e3000000e0000 */
[----:B------:R0:W0:Y:S01]  /*20a0*/  @!P1 R2UR UR13, R35 ;  /* 0x00000000230d93c2 */ /* 0x00002200000e0000 */
[----:B------:R0:W2:Y:S04]  /*20b0*/  @!P1 LDG.E.EL R32, desc[UR8][R18.64+0x590] ;  /* 0x0005900812209981 */ /* 0x0000a8200c2e1900 */
[----:B------:R-:W-:Y:S06]  /*20c0*/  BAR.SYNC.DEFER_BLOCKING 0x0 ;  /* 0x0000000000007b1d */ /* 0x000fec0000010000 */
[----:B------:R0:W1:Y:S02]  /*20d0*/  @!P1 R2UR UR17, R35 ;  /* 0x00000000231193c2 */ /* 0x00006400000e0000 */
[----:B0-----:R-:W-:Y:S01]  /*20e0*/  MOV R35, R36 ;  /* 0x0000002400237202 */ /* 0x001fe20000000f00 */
[----:B------:R0:W2:Y:S04]  /*20f0*/  @!P1 LDG.E.EL R33, desc[UR12][R18.64+0x5a0] ;  /* 0x0005a00c12219981 */ /* 0x0000a8200c2e1900 */
[----:B------:R-:W-:-:S04]  /*2100*/  @!P1 FFMA R35, R14, R14, R35 ;  /* 0x0000000e0e239223 */ /* 0x000fc80000000023 */
[----:B------:R-:W-:-:S04]  /*2110*/  @!P1 FFMA R35, R15, R15, R35 ;  /* 0x0000000f0f239223 */ /* 0x000fc80000000023 */
[----:B------:R-:W-:Y:S01]  /*2120*/  @!P1 FFMA R35, R12, R12, R35 ;  /* 0x0000000c0c239223 */ /* 0x000fe20000000023 */
[----:B------:R-:W-:Y:S01]  /*2130*/  IMAD.MOV.U32 R12, RZ, RZ, RZ ;  /* 0x000000ffff0c7224 */ /* 0x000fe200078e00ff */
[----:B------:R-:W-:Y:S06]  /*2140*/  BAR.SYNC.DEFER_BLOCKING 0x0 ;  /* 0x0000000000007b1d */ /* 0x000fec0000010000 */
[----:B------:R0:W1:Y:S01]  /*2150*/  @!P1 R2UR UR16, R34 ;  /* 0x00000000221093c2 */ /* 0x00006200000e0000 */
[----:B------:R1:W2:Y:S01]  /*2160*/  @!P1 LDG.E.EL R12, desc[UR14][R18.64+0x5b0] ;  /* 0x0005b00e120c9981 */ /* 0x0002a2200c2e1900 */
[----:B------:R-:W-:Y:S01]  /*2170*/  @!P1 FFMA R35, R10, R10, R35 ;  /* 0x0000000a0a239223 */ /* 0x000fe20000000023 */
[----:B------:R-:W-:-:S02]  /*2180*/  MOV R10, RZ ;  /* 0x000000ff000a7202 */ /* 0x000fc40000000f00 */
[----:B------:R-:W-:Y:S02]  /*2190*/  BAR.SYNC.DEFER_BLOCKING 0x0 ;  /* 0x0000000000007b1d */ /* 0x000fe40000010000 */
[----:B0-----:R-:W-:Y:S02]  /*21a0*/  MOV R34, R35 ;  /* 0x0000002300227202 */ /* 0x001fe40000000f00 */
[----:B------:R-:W-:Y:S02]  /*21b0*/  MOV R35, RZ ;  /* 0x000000ff00237202 */ /* 0x000fe40000000f00 */
[----:B-1----:R0:W2:Y:S04]  /*21c0*/  @!P1 LDG.E.EL R10, desc[UR16][R18.64+0x5c0] ;  /* 0x0005c010120a9981 */ /* 0x0020a8200c2e1900 */
[----:B------:R-:W-:Y:S01]  /*21d0*/  BAR.SYNC.DEFER_BLOCKING 0x0 ;  /* 0x0000000000007b1d */ /* 0x000fe20000010000 */
[----:B------:R-:W-:-:S05]  /*21e0*/  @!P1 MOV R36, 0x0 ;  /* 0x0000000000249802 */ /* 0x000fca0000000f00 */
[----:B------:R-:W1:Y:S08]  /*21f0*/  @!P1 R2UR UR6, R36 ;  /* 0x00000000240693c2 */ /* 0x000e7000000e0000 */
[----:B------:R0:W1:Y:S01]  /*2200*/  @!P1 R2UR UR7, R37 ;  /* 0x00000000250793c2 */ /* 0x00006200000e0000 */
[----:B------:R1:W2:Y:S01]  /*2210*/  @!P1 LDG.E.EL R35, desc[UR18][R18.64+0x5d0] ;  /* 0x0005d01212239981 */ /* 0x0002a2200c2e1900 */
[----:B0-----:R-:W-:-:S03]  /*2220*/  MOV R37, RZ ;  /* 0x000000ff00257202 */ /* 0x001fc60000000f00 */
[----:B------:R-:W-:Y:S01]  /*2230*/  BAR.SYNC.DEFER_BLOCKING 0x0 ;  /* 0x0000000000007b1d */ /* 0x000fe20000010000 */
[----:B------:R-:W-:Y:S02]  /*2240*/  @!P1 MOV R14, 0x0 ;  /* 0x00000000000e9802 */ /* 0x000fe40000000f00 */
[----:B------:R-:W-:-:S03]  /*2250*/  @!P1 MOV R15, 0x14f00000 ;  /* 0x14f00000000f9802 */ /* 0x000fc60000000f00 */
[----:B------:R-:W0:Y:S08]  /*2260*/  @!P1 R2UR UR8, R14 ;  /* 0x000000000e0893c2 */ /* 0x000e3000000e0000 */
[----:B------:R-:W0:Y:S01]  /*2270*/  @!P1 R2UR UR9, R15 ;  /* 0x000000000f0993c2 */ /* 0x000e2200000e0000 */
[----:B-1----:R1:W2:Y:S01]  /*2280*/  @!P1 LDG.E.EL R37, desc[UR6][R18.64+0x5e0] ;  /* 0x0005e00612259981 */ /* 0x0022a2200c2e1900 */
[----:B------:R-:W-:-:S03]  /*2290*/  MOV R36, RZ ;  /* 0x000000ff00247202 */ /* 0x000fc60000000f00 */
[----:B------:R-:W-:Y:S06]  /*22a0*/  BAR.SYNC.DEFER_BLOCKING 0x0 ;  /* 0x0000000000007b1d */ /* 0x000fec0000010000 */
[----:B0-----:R1:W2:Y:S01]  /*22b0*/  @!P1 LDG.E.EL R36, desc[UR8][R18.64+0x5f0] ;  /* 0x0005f00812249981 */ /* 0x0012a2200c2e1900 */
[----:B------:R-:W-:Y:S01]  /*22c0*/  @!P1 FFMA R34, R9, R9, R34 ;  /* 0x0000000909229223 */ /* 0x000fe20000000022 */
[----:B------:R-:W-:-:S03]  /*22d0*/  MOV R9, RZ ;  /* 0x000000ff00097202 */ /* 0x000fc60000000f00 */
[----:B------:R-:W-:Y:S01]  /*22e0*/  @!P1 FFMA R34, R8, R8, R34 ;  /* 0x0000000808229223 */ /* 0x000fe20000000022 */
[----:B------:R-:W-:-:S05]  /*22f0*/  SHF.L.U32 R8, R3, 0x2, RZ ;  /* 0x0000000203087819 */ /* 0x000fca00000006ff */
[----:B------:R-:W-:-:S05]  /*2300*/  IMAD.WIDE.U32 R14, R4, 0x600, R8 ;  /* 0x00000600040e7825 */ /* 0x000fca00078e0008 */
[----:B------:R-:W-:-:S04]  /*2310*/  IADD3 R14, P0, R14, c[0x0][0x168], RZ ;  /* 0x00005a000e0e7a10 */ /* 0x000fc80007f1e0ff */
[----:B------:R-:W-:Y:S02]  /*2320*/  IADD3.X R15, R0, c[0x0][0x16c], R15, P0, !PT ;  /* 0x00005b00000f7a10 */ /* 0x000fe400007fe40f */
[----:B------:R-:W-:Y:S02]  /*2330*/  IADD3 R8, P0, R8, c[0x0][0x170], RZ ;  /* 0x00005c0008087a10 */ /* 0x000fe40007f1e0ff */
[----:B-1----:R-:W-:-:S03]  /*2340*/  @!P1 MOV R18, 0x0 ;  /* 0x0000000000129802 */ /* 0x002fc60000000f00 */
[----:B------:R-:W-:Y:S01]  /*2350*/  IMAD.X R9, RZ, RZ, c[0x0][0x174], P0 ;  /* 0x00005d00ff097624 */ /* 0x000fe200000e06ff */
[----:B------:R-:W-:Y:S01]  /*2360*/  @!P1 MOV R19, 0x12f00000 ;  /* 0x12f0000000139802 */ /* 0x000fe20000000f00 */
[----:B------:R-:W0:Y:S03]  /*2370*/  @!P1 R2UR UR6, R18 ;  /* 0x00000000120693c2 */ /* 0x000e2600000e0000 */
[----:B------:R-:W2:Y:S05]  /*2380*/  LDG.E.EL R4, desc[UR4][R8.64] ;  /* 0x0000000408047981 */ /* 0x000eaa200c2e1900 */
[----:B------:R-:W0:Y:S01]  /*2390*/  @!P1 R2UR UR7, R19 ;  /* 0x00000000130793c2 */ /* 0x000e2200000e0000 */
[----:B------:R-:W-:-:S04]  /*23a0*/  @!P1 FFMA R34, R2, R2, R34 ;  /* 0x0000000202229223 */ /* 0x000fc80000000022 */
[----:B------:R-:W-:Y:S01]  /*23b0*/  @!P1 FFMA R34, R13, R13, R34 ;  /* 0x0000000d0d229223 */ /* 0x000fe20000000022 */
[----:B------:R-:W-:Y:S01]  /*23c0*/  MOV R13, RZ ;  /* 0x000000ff000d7202 */ /* 0x000fe20000000f00 */
[----:B------:R-:W-:Y:S06]  /*23d0*/  BAR.SYNC.DEFER_BLOCKING 0x0 ;  /* 0x0000000000007b1d */ /* 0x000fec0000010000 */
[----:B0-----:R-:W2:Y:S01]  /*23e0*/  @!P1 LDG.E.EF R13, desc[UR6][R14.64] ;  /* 0x000000060e0d9981 */ /* 0x001ea2200c0e1900 */
[----:B---3--:R-:W-:-:S04]  /*23f0*/  @!P1 FFMA R34, R11, R11, R34 ;  /* 0x0000000b0b229223 */ /* 0x008fc80000000022 */
[----:B----4-:R-:W-:-:S04]  /*2400*/  @!P1 FFMA R34, R20, R20, R34 ;  /* 0x0000001414229223 */ /* 0x010fc80000000022 */
[----:B------:R-:W-:-:S04]  /*2410*/  @!P1 FFMA R34, R5, R5, R34 ;  /* 0x0000000505229223 */ /* 0x000fc80000000022 */
[----:B------:R-:W-:-:S04]  /*2420*/  @!P1 FFMA R34, R21, R21, R34 ;  /* 0x0000001515229223 */ /* 0x000fc80000000022 */
[----:B------:R-:W-:-:S04]  /*2430*/  @!P1 FFMA R34, R22, R22, R34 ;  /* 0x0000001616229223 */ /* 0x000fc80000000022 */
[----:B--2---:R-:W-:-:S05]  /*2440*/  @!P1 FFMA R34, R23, R23, R34 ;  /* 0x0000001717229223 */ /* 0x004fca0000000022 */
[----:B------:R-:W-:-:S05]  /*2450*/  MOV R5, R34 ;  /* 0x0000002200057202 */ /* 0x000fca0000000f00 */
[----:B------:R-:W-:-:S04]  /*2460*/  @!P1 FFMA R5, R30, R30, R5 ;  /* 0x0000001e1e059223 */ /* 0x000fc80000000005 */
[----:B------:R-:W-:-:S04]  /*2470*/  @!P1 FFMA R5, R28, R28, R5 ;  /* 0x0000001c1c059223 */ /* 0x000fc80000000005 */
[----:B------:R-:W-:-:S04]  /*2480*/  @!P1 FFMA R5, R29, R29, R5 ;  /* 0x0000001d1d059223 */ /* 0x000fc80000000005 */
[----:B------:R-:W-:-:S04]  /*2490*/  @!P1 FFMA R5, R26, R26, R5 ;  /* 0x0000001a1a059223 */ /* 0x000fc80000000005 */
[----:B------:R-:W-:-:S04]  /*24a0*/  @!P1 FFMA R5, R27, R27, R5 ;  /* 0x0000001b1b059223 */ /* 0x000fc80000000005 */
[----:B------:R-:W-:-:S04]  /*24b0*/  @!P1 FFMA R5, R24, R24, R5 ;  /* 0x0000001818059223 */ /* 0x000fc80000000005 */
[----:B------:R-:W-:-:S04]  /*24c0*/  @!P1 FFMA R5, R25, R25, R5 ;  /* 0x0000001919059223 */ /* 0x000fc80000000005 */
[----:B------:R-:W-:-:S05]  /*24d0*/  @!P1 FFMA R5, R16, R16, R5 ;  /* 0x0000001010059223 */ /* 0x000fca0000000005 */
[----:B------:R-:W-:-:S05]  /*24e0*/  MOV R0, R5 ;  /* 0x0000000500007202 */ /* 0x000fca0000000f00 */
[----:B------:R-:W-:-:S04]  /*24f0*/  @!P1 FFMA R0, R17, R17, R0 ;  /* 0x0000001111009223 */ /* 0x000fc80000000000 */
[----:B------:R-:W-:-:S04]  /*2500*/  @!P1 FFMA R0, R31, R31, R0 ;  /* 0x0000001f1f009223 */ /* 0x000fc80000000000 */
[----:B------:R-:W-:-:S04]  /*2510*/  @!P1 FFMA R0, R32, R32, R0 ;  /* 0x0000002020009223 */ /* 0x000fc80000000000 */
[----:B------:R-:W-:-:S05]  /*2520*/  @!P1 FFMA R0, R33, R33, R0 ;  /* 0x0000002121009223 */ /* 0x000fca0000000000 */
[----:B------:R-:W-:-:S05]  /*2530*/  MOV R5, R0 ;  /* 0x0000000000057202 */ /* 0x000fca0000000f00 */
[----:B------:R-:W-:-:S04]  /*2540*/  @!P1 FFMA R5, R12, R12, R5 ;  /* 0x0000000c0c059223 */ /* 0x000fc80000000005 */
[----:B------:R-:W-:-:S05]  /*2550*/  @!P1 FFMA R5, R10, R10, R5 ;  /* 0x0000000a0a059223 */ /* 0x000fca0000000005 */
[----:B------:R-:W-:-:S05]  /*2560*/  MOV R0, R5 ;  /* 0x0000000500007202 */ /* 0x000fca0000000f00 */
[----:B------:R-:W-:-:S04]  /*2570*/  @!P1 FFMA R0, R35, R35, R0 ;  /* 0x0000002323009223 */ /* 0x000fc80000000000 */
[----:B------:R-:W-:-:S05]  /*2580*/  @!P1 FFMA R0, R37, R37, R0 ;  /* 0x0000002525009223 */ /* 0x000fca0000000000 */
[----:B------:R-:W-:-:S05]  /*2590*/  MOV R11, R0 ;  /* 0x00000000000b7202 */ /* 0x000fca0000000f00 */
[----:B------:R-:W-:-:S05]  /*25a0*/  @!P1 FFMA R11, R36, R36, R11 ;  /* 0x00000024240b9223 */ /* 0x000fca000000000b */
[----:B------:R-:W0:Y:S02]  /*25b0*/  SHFL.BFLY PT, R0, R11, 0x2, 0x1f ;  /* 0x0c401f000b007f89 */ /* 0x000e2400000e0000 */
[----:B0-----:R-:W-:-:S05]  /*25c0*/  FADD R5, R0, R11 ;  /* 0x0000000b00057221 */ /* 0x001fca0000000000 */
[----:B------:R-:W0:Y:S01]  /*25d0*/  SHFL.BFLY PT, R0, R5, 0x1, 0x1f ;  /* 0x0c201f0005007f89 */ /* 0x000e2200000e0000 */
[----:B------:R-:W-:Y:S02]  /*25e0*/  MOV R17, 0x3b2aaaab ;  /* 0x3b2aaaab00117802 */ /* 0x000fe40000000f00 */
[----:B------:R-:W-:-:S05]  /*25f0*/  LEA R6, R7, R6, 0x6 ;  /* 0x0000000607067211 */ /* 0x000fca00078e30ff */
[----:B------:R-:W-:Y:S01]  /*2600*/  IMAD R3, R6, 0x180, R3 ;  /* 0x0000018006037824 */ /* 0x000fe200078e0203 */
[----:B0-----:R-:W-:-:S04]  /*2610*/  FADD R0, R5, R0 ;  /* 0x0000000005007221 */ /* 0x001fc80000000000 */
[----:B------:R-:W-:-:S06]  /*2620*/  FFMA R0, R0, R17, 9.9999999747524270788e-07 ;  /* 0x358637bd00007423 */ /* 0x000fcc0000000011 */
[----:B------:R-:W0:Y:S01]  /*2630*/  MUFU.RSQ R0, R0 ;  /* 0x0000000000007308 */ /* 0x000e220000001400 */
[----:B------:R-:W-:Y:S02]  /*2640*/  IADD3 R7, R3, -0x4, RZ ;  /* 0xfffffffc03077810 */ /* 0x000fe40007ffe0ff */
[----:B------:R-:W-:Y:S02]  /*2650*/  MOV R2, 0x4 ;  /* 0x0000000400027802 */ /* 0x000fe40000000f00 */
[----:B------:R-:W-:Y:S01]  /*2660*/  IADD3 R7, R7, 0x4, RZ ;  /* 0x0000000407077810 */ /* 0x000fe20007ffe0ff */
[----:B------:R-:W-:-:S04]  /*2670*/  ULDC.64 UR6, c[0x0][0x118] ;  /* 0x0000460000067ab9 */ /* 0x000fc80000000a00 */
[----:B------:R-:W-:Y:S01]  /*2680*/  IMAD.WIDE R6, R7, R2, c[0x0][0x178] ;  /* 0x00005e0007067625 */ /* 0x000fe200078e0202 */
[----:B0-----:R-:W-:-:S04]  /*2690*/  FMUL R13, R0, R13 ;  /* 0x0000000d000d7220 */ /* 0x001fc80000400000 */
[----:B------:R-:W-:Y:S01]  /*26a0*/  FMUL R13, R13, R4 ;  /* 0x000000040d0d7220 */ /* 0x000fe20000400000 */
[----:B------:R-:W-:Y:S04]  /*26b0*/  BSSY B0, `(.L_x_3) ;  /* 0x000000a000007945 */ /* 0x000fe80003800000 */
[----:B------:R0:W-:Y:S04]  /*26c0*/  @!P1 STG.E [R6.64], R13 ;  /* 0x0000000d06009986 */ /* 0x0001e8000c101906 */
[----:B------:R0:W5:Y:S01]  /*26d0*/  LDG.E.EL R10, desc[UR4][R8.64+0x10] ;  /* 0x00001004080a7981 */ /* 0x000162200c2e1900 */
[----:B------:R-:W-:Y:S01]  /*26e0*/  IMAD.MOV.U32 R11, RZ, RZ, RZ ;  /* 0x000000ffff0b7224 */ /* 0x000fe200078e00ff */
[----:B------:R-:W-:-:S02]  /*26f0*/  IADD3 R5, R3, 0x4, RZ ;  /* 0x0000000403057810 */ /* 0x000fc40007ffe0ff */
[----:B------:R-:W-:Y:S06]  /*2700*/  BAR.SYNC.DEFER_BLOCKING 0x0 ;  /* 0x0000000000007b1d */ /* 0x000fec0000010000 */
[----:B------:R-:W-:Y:S05]  /*2710*/  @P1 BRA `(.L_x_4) ;  /* 0x0000003000001947 */ /* 0x000fea0003800000 */
[----:B0-----:R-:W-:Y:S02]  /*2720*/  UMOV UR8, 0x0 ;  /* 0x0000000000087882 */ /* 0x001fe40000000000 */
[----:B------:R-:W-:Y:S02]  /*2730*/  UMOV UR9, 0x12f00000 ;  /* 0x12f0000000097882 */ /* 0x000fe40000000000 */
[----:B------:R0:W5:Y:S03]  /*2740*/  LDG.E.EF R11, desc[UR8][R14.64+0x10] ;  /* 0x000010080e0b7981 */ /* 0x000166200c0e1900 */
.L_x_4:
[----:B0-----:R-:W-:Y:S05]  /*2750*/  BSYNC B0 ;  /* 0x0000000000007941 */ /* 0x001fea0003800000 */
.L_x_3:
[----:B-----5:R-:W-:Y:S01]  /*2760*/  FMUL R7, R0, R11 ;  /* 0x0000000b00077220 */ /* 0x020fe20000400000 */
[----:B------:R-:W-:-:S03]  /*2770*/  IMAD.WIDE R4, R5, R2, c[0x0][0x178] ;  /* 0x00005e0005047625 */ /* 0x000fc600078e0202 */
[----:B------:R-:W-:Y:S01]  /*2780*/  FMUL R13, R10, R7 ;  /* 0x000000070a0d7220 */ /* 0x000fe20000400000 */
[----:B------:R-:W-:Y:S04]  /*2790*/  BSSY B0, `(.L_x_5) ;  /* 0x000000a000007945 */ /* 0x000fe80003800000 */
[----:B------:R0:W-:Y:S04]  /*27a0*/  @!P1 STG.E [R4.64], R13 ;  /* 0x0000000d04009986 */ /* 0x0001e8000c101906 */
[----:B------:R0:W5:Y:S01]  /*27b0*/  LDG.E.EL R6, desc[UR4][R8.64+0x20] ;  /* 0x0000200408067981 */ /* 0x000162200c2e1900 */
[----:B------:R-:W-:-:S02]  /*27c0*/  MOV R7, RZ ;  /* 0x000000ff00077202 */ /* 0x000fc40000000f00 */
[----:B------:R-:W-:Y:S01]  /*27d0*/  IADD3 R11, R3, 0x8, RZ ;  /* 0x00000008030b7810 */ /* 0x000fe20007ffe0ff */
[----:B------:R-:W-:Y:S06]  /*27e0*/  BAR.SYNC.DEFER_BLOCKING 0x0 ;  /* 0x0000000000007b1d */ /* 0x000fec0000010000 */
[----:B------:R-:W-:Y:S05]  /*27f0*/  @P1 BRA `(.L_x_6) ;  /* 0x0000003000001947 */ /* 0x000fea0003800000 */
[----:B0-----:R-:W-:Y:S02]  /*2800*/  UMOV UR8, 0x0 ;  /* 0x0000000000087882 */ /* 0x001fe40000000000 */
[----:B------:R-:W-:Y:S02]  /*2810*/  UMOV UR9, 0x12f00000 ;  /* 0x12f0000000097882 */ /* 0x000fe40000000000 */
[----:B------:R0:W5:Y:S03]  /*2820*/  LDG.E.EF R7, desc[UR8][R14.64+0x20] ;  /* 0x000020080e077981 */ /* 0x000166200c0e1900 */
.L_x_6:
[----:B0-----:R-:W-:Y:S05]  /*2830*/  BSYNC B0 ;  /* 0x0000000000007941 */ /* 0x001fea0003800000 */
.L_x_5:
[----:B-----5:R-:W-:Y:S01]  /*2840*/  FMUL R7, R0, R7 ;  /* 0x0000000700077220 */ /* 0x020fe20000400000 */
[----:B------:R-:W-:-:S03]  /*2850*/  IMAD.WIDE R4, R11, R2, c[0x0][0x178] ;  /* 0x00005e000b047625 */ /* 0x000fc600078e0202 */
[----:B------:R-:W-:Y:S01]  /*2860*/  FMUL R13, R6, R7 ;  /* 0x00000007060d7220 */ /* 0x000fe20000400000 */
[----:B------:R-:W-:Y:S01]  /*2870*/  IADD3 R11, R3, 0x8, RZ ;  /* 0x00000008030b7810 */ /* 0x000fe20007ffe0ff */
[----:B------:R-:W-:Y:S03]  /*2880*/  BSSY B0, `(.L_x_7) ;  /* 0x000000a000007945 */ /* 0x000fe60003800000 */
        /* <DEDUP_REMOVED lines=9> */
.L_x_8:
[----:B0-----:R-:W-:Y:S05]  /*2920*/  BSYNC B0 ;  /* 0x0000000000007941 */ /* 0x001fea0003800000 */
.L_x_7:
        /* <DEDUP_REMOVED lines=14> */
.L_x_10:
[----:B0-----:R-:W-:Y:S05]  /*2a10*/  BSYNC B0 ;  /* 0x0000000000007941 */ /* 0x001fea0003800000 */
.L_x_9:
        /* <DEDUP_REMOVED lines=14> */
.L_x_12:
[----:B0-----:R-:W-:Y:S05]  /*2b00*/  BSYNC B0 ;  /* 0x0000000000007941 */ /* 0x001fea0003800000 */
.L_x_11:
        /* <DEDUP_REMOVED lines=14> */
.L_x_14:
[----:B0-----:R-:W-:Y:S05]  /*2bf0*/  BSYNC B0 ;  /* 0x0000000000007941 */ /* 0x001fea0003800000 */
.L_x_13:
        /* <DEDUP_REMOVED lines=14> */
.L_x_16:
[----:B0-----:R-:W-:Y:S05]  /*2ce0*/  BSYNC B0 ;  /* 0x0000000000007941 */ /* 0x001fea0003800000 */
.L_x_15:
        /* <DEDUP_REMOVED lines=14> */
.L_x_18:
[----:B0-----:R-:W-:Y:S05]  /*2dd0*/  BSYNC B0 ;  /* 0x0000000000007941 */ /* 0x001fea0003800000 */
.L_x_17:
        /* <DEDUP_REMOVED lines=14> */
.L_x_20:
[----:B0-----:R-:W-:Y:S05]  /*2ec0*/  BSYNC B0 ;  /* 0x0000000000007941 */ /* 0x001fea0003800000 */
.L_x_19:
        /* <DEDUP_REMOVED lines=14> */
.L_x_22:
[----:B0-----:R-:W-:Y:S05]  /*2fb0*/  BSYNC B0 ;  /* 0x0000000000007941 */ /* 0x001fea0003800000 */
.L_x_21:
[----:B-----5:R-:W-:Y:S01]  /*2fc0*/  FMUL R7, R0, R7 ;  /* 0x0000000700077220 */ /* 0x020fe20000400000 */
[----:B------:R-:W-:-:S03]  /*2fd0*/  IMAD.WIDE R4, R11, R2, c[0x0][0x178] ;  /* 0x00005e000b047625 */ /* 0x000fc600078e0202 */
[----:B------:R-:W-:Y:S01]  /*2fe0*/  FMUL R13, R6, R7 ;  /* 0x00000007060d7220 */ /* 0x000fe20000400000 */
[----:B------:R-:W-:Y:S01]  /*2ff0*/  IADD3 R11, R3, 0x28, RZ ;  /* 0x00000028030b7810 */ /* 0x000fe20007ffe0ff */
[----:B------:R-:W-:Y:S03]  /*3000*/  BSSY B0, `(.L_x_23) ;  /* 0x000000a000007945 */ /* 0x000fe60003800000 */
        /* <DEDUP_REMOVED lines=9> */
.L_x_24:
[----:B0-----:R-:W-:Y:S05]  /*30a0*/  BSYNC B0 ;  /* 0x0000000000007941 */ /* 0x001fea0003800000 */
.L_x_23:
        /* <DEDUP_REMOVED lines=14> */
.L_x_26:
[----:B0-----:R-:W-:Y:S05]  /*3190*/  BSYNC B0 ;  /* 0x0000000000007941 */ /* 0x001fea0003800000 */
.L_x_25:
        /* <DEDUP_REMOVED lines=14> */
.L_x_28:
[----:B0-----:R-:W-:Y:S05]  /*3280*/  BSYNC B0 ;  /* 0x0000000000007941 */ /* 0x001fea0003800000 */
.L_x_27:
        /* <DEDUP_REMOVED lines=14> */
.L_x_30:
[----:B0-----:R-:W-:Y:S05]  /*3370*/  BSYNC B0 ;  /* 0x0000000000007941 */ /* 0x001fea0003800000 */
.L_x_29:
        /* <DEDUP_REMOVED lines=14> */
.L_x_32:
[----:B0-----:R-:W-:Y:S05]  /*3460*/  BSYNC B0 ;  /* 0x0000000000007941 */ /* 0x001fea0003800000 */
.L_x_31:
        /* <DEDUP_REMOVED lines=14> */
.L_x_34:
[----:B0-----:R-:W-:Y:S05]  /*3550*/  BSYNC B0 ;  /* 0x0000000000007941 */ /* 0x001fea0003800000 */
.L_x_33:
        /* <DEDUP_REMOVED lines=14> */
.L_x_36:
[----:B0-----:R-:W-:Y:S05]  /*3640*/  BSYNC B0 ;  /* 0x0000000000007941 */ /* 0x001fea0003800000 */
.L_x_35:
        /* <DEDUP_REMOVED lines=14> */
.L_x_38:
[----:B0-----:R-:W-:Y:S05]  /*3730*/  BSYNC B0 ;  /* 0x0000000000007941 */ /* 0x001fea0003800000 */
.L_x_37:
        /* <DEDUP_REMOVED lines=14> */
.L_x_40:
[----:B0-----:R-:W-:Y:S05]  /*3820*/  BSYNC B0 ;  /* 0x0000000000007941 */ /* 0x001fea0003800000 */
.L_x_39:
        /* <DEDUP_REMOVED lines=14> */
.L_x_42:
[----:B0-----:R-:W-:Y:S05]  /*3910*/  BSYNC B0 ;  /* 0x0000000000007941 */ /* 0x001fea0003800000 */
.L_x_41:
        /* <DEDUP_REMOVED lines=14> */
.L_x_44:
[----:B0-----:R-:W-:Y:S05]  /*3a00*/  BSYNC B0 ;  /* 0x0000000000007941 */ /* 0x001fea0003800000 */
.L_x_43:
        /* <DEDUP_REMOVED lines=14> */
.L_x_46:
[----:B0-----:R-:W-:Y:S05]  /*3af0*/  BSYNC B0 ;  /* 0x0000000000007941 */ /* 0x001fea0003800000 */
.L_x_45:
        /* <DEDUP_REMOVED lines=14> */
.L_x_48:
[----:B0-----:R-:W-:Y:S05]  /*3be0*/  BSYNC B0 ;  /* 0x0000000000007941 */ /* 0x001fea0003800000 */
.L_x_47:
        /* <DEDUP_REMOVED lines=14> */
.L_x_50:
[----:B0-----:R-:W-:Y:S05]  /*3cd0*/  BSYNC B0 ;  /* 0x0000000000007941 */ /* 0x001fea0003800000 */
.L_x_49:
        /* <DEDUP_REMOVED lines=14> */
.L_x_52:
[----:B0-----:R-:W-:Y:S05]  /*3dc0*/  BSYNC B0 ;  /* 0x0000000000007941 */ /* 0x001fea0003800000 */
.L_x_51:
        /* <DEDUP_REMOVED lines=14> */
.L_x_54:
[----:B0-----:R-:W-:Y:S05]  /*3eb0*/  BSYNC B0 ;  /* 0x0000000000007941 */ /* 0x001fea0003800000 */
.L_x_53:
        /* <DEDUP_REMOVED lines=14> */
.L_x_56:
[----:B0-----:R-:W-:Y:S05]  /*3fa0*/  BSYNC B0 ;  /* 0x0000000000007941 */ /* 0x001fea0003800000 */
.L_x_55:
        /* <DEDUP_REMOVED lines=14> */
.L_x_58:
[----:B0-----:R-:W-:Y:S05]  /*4090*/  BSYNC B0 ;  /* 0x0000000000007941 */ /* 0x001fea0003800000 */
.L_x_57:
        /* <DEDUP_REMOVED lines=14> */
.L_x_60:
[----:B0-----:R-:W-:Y:S05]  /*4180*/  BSYNC B0 ;  /* 0x0000000000007941 */ /* 0x001fea0003800000 */
.L_x_59:
        /* <DEDUP_REMOVED lines=14> */
.L_x_62:
[----:B0-----:R-:W-:Y:S05]  /*4270*/  BSYNC B0 ;  /* 0x0000000000007941 */ /* 0x001fea0003800000 */
.L_x_61:
        /* <DEDUP_REMOVED lines=14> */
.L_x_64:
[----:B0-----:R-:W-:Y:S05]  /*4360*/  BSYNC B0 ;  /* 0x0000000000007941 */ /* 0x001fea0003800000 */
.L_x_63:
        /* <DEDUP_REMOVED lines=14> */
.L_x_66:
[----:B0-----:R-:W-:Y:S05]  /*4450*/  BSYNC B0 ;  /* 0x0000000000007941 */ /* 0x001fea0003800000 */
.L_x_65:
        /* <DEDUP_REMOVED lines=14> */
.L_x_68:
[----:B0-----:R-:W-:Y:S05]  /*4540*/  BSYNC B0 ;  /* 0x0000000000007941 */ /* 0x001fea0003800000 */
.L_x_67:
        /* <DEDUP_REMOVED lines=14> */
.L_x_70:
[----:B0-----:R-:W-:Y:S05]  /*4630*/  BSYNC B0 ;  /* 0x0000000000007941 */ /* 0x001fea0003800000 */
.L_x_69:
        /* <DEDUP_REMOVED lines=14> */
.L_x_72:
[----:B0-----:R-:W-:Y:S05]  /*4720*/  BSYNC B0 ;  /* 0x0000000000007941 */ /* 0x001fea0003800000 */
.L_x_71:
        /* <DEDUP_REMOVED lines=14> */
.L_x_74:
[----:B0-----:R-:W-:Y:S05]  /*4810*/  BSYNC B0 ;  /* 0x0000000000007941 */ /* 0x001fea0003800000 */
.L_x_73:
        /* <DEDUP_REMOVED lines=14> */
.L_x_76:
[----:B0-----:R-:W-:Y:S05]  /*4900*/  BSYNC B0 ;  /* 0x0000000000007941 */ /* 0x001fea0003800000 */
.L_x_75:
        /* <DEDUP_REMOVED lines=14> */
.L_x_78:
[----:B0-----:R-:W-:Y:S05]  /*49f0*/  BSYNC B0 ;  /* 0x0000000000007941 */ /* 0x001fea0003800000 */
.L_x_77:
        /* <DEDUP_REMOVED lines=14> */
.L_x_80:
[----:B0-----:R-:W-:Y:S05]  /*4ae0*/  BSYNC B0 ;  /* 0x0000000000007941 */ /* 0x001fea0003800000 */
.L_x_79:
        /* <DEDUP_REMOVED lines=14> */
.L_x_82:
[----:B0-----:R-:W-:Y:S05]  /*4bd0*/  BSYNC B0 ;  /* 0x0000000000007941 */ /* 0x001fea0003800000 */
.L_x_81:
        /* <DEDUP_REMOVED lines=14> */
.L_x_84:
[----:B0-----:R-:W-:Y:S05]  /*4cc0*/  BSYNC B0 ;  /* 0x0000000000007941 */ /* 0x001fea0003800000 */
.L_x_83:
        /* <DEDUP_REMOVED lines=14> */
.L_x_86:
[----:B0-----:R-:W-:Y:S05]  /*4db0*/  BSYNC B0 ;  /* 0x0000000000007941 */ /* 0x001fea0003800000 */
.L_x_85:
        /* <DEDUP_REMOVED lines=14> */
.L_x_88:
[----:B0-----:R-:W-:Y:S05]  /*4ea0*/  BSYNC B0 ;  /* 0x0000000000007941 */ /* 0x001fea0003800000 */
.L_x_87:
        /* <DEDUP_REMOVED lines=14> */
.L_x_90:
[----:B0-----:R-:W-:Y:S05]  /*4f90*/  BSYNC B0 ;  /* 0x0000000000007941 */ /* 0x001fea0003800000 */
.L_x_89:
        /* <DEDUP_REMOVED lines=14> */
.L_x_92:
[----:B0-----:R-:W-:Y:S05]  /*5080*/  BSYNC B0 ;  /* 0x0000000000007941 */ /* 0x001fea0003800000 */
.L_x_91:
        /* <DEDUP_REMOVED lines=14> */
.L_x_94:
[----:B0-----:R-:W-:Y:S05]  /*5170*/  BSYNC B0 ;  /* 0x0000000000007941 */ /* 0x001fea0003800000 */
.L_x_93:
        /* <DEDUP_REMOVED lines=14> */
.L_x_96:
[----:B0-----:R-:W-:Y:S05]  /*5260*/  BSYNC B0 ;  /* 0x0000000000007941 */ /* 0x001fea0003800000 */
.L_x_95:
        /* <DEDUP_REMOVED lines=14> */
.L_x_98:
[----:B0-----:R-:W-:Y:S05]  /*5350*/  BSYNC B0 ;  /* 0x0000000000007941 */ /* 0x001fea0003800000 */
.L_x_97:
        /* <DEDUP_REMOVED lines=14> */
.L_x_100:
[----:B0-----:R-:W-:Y:S05]  /*5440*/  BSYNC B0 ;  /* 0x0000000000007941 */ /* 0x001fea0003800000 */
.L_x_99:
        /* <DEDUP_REMOVED lines=14> */
.L_x_102:
[----:B0-----:R-:W-:Y:S05]  /*5530*/  BSYNC B0 ;  /* 0x0000000000007941 */ /* 0x001fea0003800000 */
.L_x_101:
        /* <DEDUP_REMOVED lines=14> */
.L_x_104:
[----:B0-----:R-:W-:Y:S05]  /*5620*/  BSYNC B0 ;  /* 0x0000000000007941 */ /* 0x001fea0003800000 */
.L_x_103:
        /* <DEDUP_REMOVED lines=14> */
.L_x_106:
[----:B0-----:R-:W-:Y:S05]  /*5710*/  BSYNC B0 ;  /* 0x0000000000007941 */ /* 0x001fea0003800000 */
.L_x_105:
        /* <DEDUP_REMOVED lines=14> */
.L_x_108:
[----:B0-----:R-:W-:Y:S05]  /*5800*/  BSYNC B0 ;  /* 0x0000000000007941 */ /* 0x001fea0003800000 */
.L_x_107:
        /* <DEDUP_REMOVED lines=14> */
.L_x_110:
[----:B0-----:R-:W-:Y:S05]  /*58f0*/  BSYNC B0 ;  /* 0x0000000000007941 */ /* 0x001fea0003800000 */
.L_x_109:
        /* <DEDUP_REMOVED lines=14> */
.L_x_112:
[----:B0-----:R-:W-:Y:S05]  /*59e0*/  BSYNC B0 ;  /* 0x0000000000007941 */ /* 0x001fea0003800000 */
.L_x_111:
        /* <DEDUP_REMOVED lines=14> */
.L_x_114:
[----:B0-----:R-:W-:Y:S05]  /*5ad0*/  BSYNC B0 ;  /* 0x0000000000007941 */ /* 0x001fea0003800000 */
.L_x_113:
        /* <DEDUP_REMOVED lines=14> */
.L_x_116:
[----:B0-----:R-:W-:Y:S05]  /*5bc0*/  BSYNC B0 ;  /* 0x0000000000007941 */ /* 0x001fea0003800000 */
.L_x_115:
        /* <DEDUP_REMOVED lines=14> */
.L_x_118:
[----:B0-----:R-:W-:Y:S05]  /*5cb0*/  BSYNC B0 ;  /* 0x0000000000007941 */ /* 0x001fea0003800000 */
.L_x_117:
        /* <DEDUP_REMOVED lines=14> */
.L_x_120:
[----:B0-----:R-:W-:Y:S05]  /*5da0*/  BSYNC B0 ;  /* 0x0000000000007941 */ /* 0x001fea0003800000 */
.L_x_119:
        /* <DEDUP_REMOVED lines=14> */
.L_x_122:
[----:B0-----:R-:W-:Y:S05]  /*5e90*/  BSYNC B0 ;  /* 0x0000000000007941 */ /* 0x001fea0003800000 */
.L_x_121:
        /* <DEDUP_REMOVED lines=14> */
.L_x_124:
[----:B0-----:R-:W-:Y:S05]  /*5f80*/  BSYNC B0 ;  /* 0x0000000000007941 */ /* 0x001fea0003800000 */
.L_x_123:
        /* <DEDUP_REMOVED lines=14> */
.L_x_126:
[----:B0-----:R-:W-:Y:S05]  /*6070*/  BSYNC B0 ;  /* 0x0000000000007941 */ /* 0x001fea0003800000 */
.L_x_125:
        /* <DEDUP_REMOVED lines=14> */
.L_x_128:
[----:B0-----:R-:W-:Y:S05]  /*6160*/  BSYNC B0 ;  /* 0x0000000000007941 */ /* 0x001fea0003800000 */
.L_x_127:
        /* <DEDUP_REMOVED lines=14> */
.L_x_130:
[----:B0-----:R-:W-:Y:S05]  /*6250*/  BSYNC B0 ;  /* 0x0000000000007941 */ /* 0x001fea0003800000 */
.L_x_129:
        /* <DEDUP_REMOVED lines=14> */
.L_x_132:
[----:B0-----:R-:W-:Y:S05]  /*6340*/  BSYNC B0 ;  /* 0x0000000000007941 */ /* 0x001fea0003800000 */
.L_x_131:
        /* <DEDUP_REMOVED lines=14> */
.L_x_134:
[----:B0-----:R-:W-:Y:S05]  /*6430*/  BSYNC B0 ;  /* 0x0000000000007941 */ /* 0x001fea0003800000 */
.L_x_133:
        /* <DEDUP_REMOVED lines=14> */
.L_x_136:
[----:B0-----:R-:W-:Y:S05]  /*6520*/  BSYNC B0 ;  /* 0x0000000000007941 */ /* 0x001fea0003800000 */
.L_x_135:
        /* <DEDUP_REMOVED lines=14> */
.L_x_138:
[----:B0-----:R-:W-:Y:S05]  /*6610*/  BSYNC B0 ;  /* 0x0000000000007941 */ /* 0x001fea0003800000 */
.L_x_137:
        /* <DEDUP_REMOVED lines=14> */
.L_x_140:
[----:B0-----:R-:W-:Y:S05]  /*6700*/  BSYNC B0 ;  /* 0x0000000000007941 */ /* 0x001fea0003800000 */
.L_x_139:
        /* <DEDUP_REMOVED lines=14> */
.L_x_142:
[----:B0-----:R-:W-:Y:S05]  /*67f0*/  BSYNC B0 ;  /* 0x0000000000007941 */ /* 0x001fea0003800000 */
.L_x_141:
        /* <DEDUP_REMOVED lines=14> */
.L_x_144:
[----:B0-----:R-:W-:Y:S05]  /*68e0*/  BSYNC B0 ;  /* 0x0000000000007941 */ /* 0x001fea0003800000 */
.L_x_143:
        /* <DEDUP_REMOVED lines=14> */
.L_x_146:
[----:B0-----:R-:W-:Y:S05]  /*69d0*/  BSYNC B0 ;  /* 0x0000000000007941 */ /* 0x001fea0003800000 */
.L_x_145:
        /* <DEDUP_REMOVED lines=14> */
.L_x_148:
[----:B0-----:R-:W-:Y:S05]  /*6ac0*/  BSYNC B0 ;  /* 0x0000000000007941 */ /* 0x001fea0003800000 */
.L_x_147:
        /* <DEDUP_REMOVED lines=14> */
.L_x_150:
[----:B0-----:R-:W-:Y:S05]  /*6bb0*/  BSYNC B0 ;  /* 0x0000000000007941 */ /* 0x001fea0003800000 */
.L_x_149:
        /* <DEDUP_REMOVED lines=14> */
.L_x_152:
[----:B0-----:R-:W-:Y:S05]  /*6ca0*/  BSYNC B0 ;  /* 0x0000000000007941 */ /* 0x001fea0003800000 */
.L_x_151:
        /* <DEDUP_REMOVED lines=14> */
.L_x_154:
[----:B0-----:R-:W-:Y:S05]  /*6d90*/  BSYNC B0 ;  /* 0x0000000000007941 */ /* 0x001fea0003800000 */
.L_x_153:
        /* <DEDUP_REMOVED lines=14> */
.L_x_156:
[----:B0-----:R-:W-:Y:S05]  /*6e80*/  BSYNC B0 ;  /* 0x0000000000007941 */ /* 0x001fea0003800000 */
.L_x_155:
        /* <DEDUP_REMOVED lines=14> */
.L_x_158:
[----:B0-----:R-:W-:Y:S05]  /*6f70*/  BSYNC B0 ;  /* 0x0000000000007941 */ /* 0x001fea0003800000 */
.L_x_157:
        /* <DEDUP_REMOVED lines=14> */
.L_x_160:
[----:B0-----:R-:W-:Y:S05]  /*7060*/  BSYNC B0 ;  /* 0x0000000000007941 */ /* 0x001fea0003800000 */
.L_x_159:
        /* <DEDUP_REMOVED lines=14> */
.L_x_162:
[----:B0-----:R-:W-:Y:S05]  /*7150*/  BSYNC B0 ;  /* 0x0000000000007941 */ /* 0x001fea0003800000 */
.L_x_161:
        /* <DEDUP_REMOVED lines=14> */
.L_x_164:
[----:B0-----:R-:W-:Y:S05]  /*7240*/  BSYNC B0 ;  /* 0x0000000000007941 */ /* 0x001fea0003800000 */
.L_x_163:
        /* <DEDUP_REMOVED lines=14> */
.L_x_166:
[----:B0-----:R-:W-:Y:S05]  /*7330*/  BSYNC B0 ;  /* 0x0000000000007941 */ /* 0x001fea0003800000 */
.L_x_165:
        /* <DEDUP_REMOVED lines=14> */
.L_x_168:
[----:B0-----:R-:W-:Y:S05]  /*7420*/  BSYNC B0 ;  /* 0x0000000000007941 */ /* 0x001fea0003800000 */
.L_x_167:
        /* <DEDUP_REMOVED lines=14> */
.L_x_170:
[----:B0-----:R-:W-:Y:S05]  /*7510*/  BSYNC B0 ;  /* 0x0000000000007941 */ /* 0x001fea0003800000 */
.L_x_169:
        /* <DEDUP_REMOVED lines=14> */
.L_x_172:
[----:B0-----:R-:W-:Y:S05]  /*7600*/  BSYNC B0 ;  /* 0x0000000000007941 */ /* 0x001fea0003800000 */
.L_x_171:
        /* <DEDUP_REMOVED lines=14> */
.L_x_174:
[----:B0-----:R-:W-:Y:S05]  /*76f0*/  BSYNC B0 ;  /* 0x0000000000007941 */ /* 0x001fea0003800000 */
.L_x_173:
        /* <DEDUP_REMOVED lines=14> */
.L_x_176:
[----:B0-----:R-:W-:Y:S05]  /*77e0*/  BSYNC B0 ;  /* 0x0000000000007941 */ /* 0x001fea0003800000 */
.L_x_175:
        /* <DEDUP_REMOVED lines=14> */
.L_x_178:
[----:B0-----:R-:W-:Y:S05]  /*78d0*/  BSYNC B0 ;  /* 0x0000000000007941 */ /* 0x001fea0003800000 */
.L_x_177:
        /* <DEDUP_REMOVED lines=14> */
.L_x_180:
[----:B0-----:R-:W-:Y:S05]  /*79c0*/  BSYNC B0 ;  /* 0x0000000000007941 */ /* 0x001fea0003800000 */
.L_x_179:
        /* <DEDUP_REMOVED lines=14> */
.L_x_182:
[----:B0-----:R-:W-:Y:S05]  /*7ab0*/  BSYNC B0 ;  /* 0x0000000000007941 */ /* 0x001fea0003800000 */
.L_x_181:
        /* <DEDUP_REMOVED lines=14> */
.L_x_184:
[----:B0-----:R-:W-:Y:S05]  /*7ba0*/  BSYNC B0 ;  /* 0x0000000000007941 */ /* 0x001fea0003800000 */
.L_x_183:
        /* <DEDUP_REMOVED lines=14> */
.L_x_186:
[----:B0-----:R-:W-:Y:S05]  /*7c90*/  BSYNC B0 ;  /* 0x0000000000007941 */ /* 0x001fea0003800000 */
.L_x_185:
        /* <DEDUP_REMOVED lines=14> */
.L_x_188:
[----:B0-----:R-:W-:Y:S05]  /*7d80*/  BSYNC B0 ;  /* 0x0000000000007941 */ /* 0x001fea0003800000 */
.L_x_187:
        /* <DEDUP_REMOVED lines=14> */
.L_x_190:
[----:B0-----:R-:W-:Y:S05]  /*7e70*/  BSYNC B0 ;  /* 0x0000000000007941 */ /* 0x001fea0003800000 */
.L_x_189:
        /* <DEDUP_REMOVED lines=14> */
.L_x_192:
[----:B0-----:R-:W-:Y:S05]  /*7f60*/  BSYNC B0 ;  /* 0x0000000000007941 */ /* 0x001fea0003800000 */
.L_x_191:
[----:B-----5:R-:W-:Y:S01]  /*7f70*/  FMUL R5, R0, R7 ;  /* 0x0000000700057220 */ /* 0x020fe20000400000 */
[----:B------:R-:W-:-:S03]  /*7f80*/  IMAD.WIDE R2, R3, R2, c[0x0][0x178] ;  /* 0x00005e0003027625 */ /* 0x000fc600078e0202 */
[----:B------:R-:W-:Y:S01]  /*7f90*/  FMUL R5, R8, R5 ;  /* 0x0000000508057220 */ /* 0x000fe20000400000 */
[----:B------:R-:W-:Y:S06]  /*7fa0*/  @P1 EXIT ;  /* 0x000000000000194d */ /* 0x000fec0003800000 */
[----:B------:R-:W-:Y:S01]  /*7fb0*/  STG.E [R2.64], R5 ;  /* 0x0000000502007986 */ /* 0x000fe2000c101906 */
[----:B------:R-:W-:Y:S05]  /*7fc0*/  EXIT ;  /* 0x000000000000794d */ /* 0x000fea0003800000 */
.L_x_2:
[----:B------:R-:W-:Y:S02]  /*7fd0*/  MOV R0, 0x0 ;  /* 0x0000000000007802 */ /* 0x000fe40000000f00 */
[----:B------:R-:W-:Y:S02]  /*7fe0*/  MOV R4, c[0x4][0x18] ;  /* 0x0100060000047a02 */ /* 0x000fe40000000f00 */
[----:B------:R0:W1:Y:S01]  /*7ff0*/  LDC.64 R2, c[0x4][R0] ;  /* 0x0100000000027b82 */ /* 0x0000620000000a00 */
[----:B------:R-:W-:Y:S02]  /*8000*/  MOV R5, c[0x4][0x1c] ;  /* 0x0100070000057a02 */ /* 0x000fe40000000f00 */
[----:B------:R-:W-:Y:S02]  /*8010*/  MOV R6, c[0x4][0x10] ;  /* 0x0100040000067a02 */ /* 0x000fe40000000f00 */
[----:B------:R-:W-:-:S02]  /*8020*/  MOV R7, c[0x4][0x14] ;  /* 0x0100050000077a02 */ /* 0x000fc40000000f00 */
[----:B------:R-:W-:Y:S02]  /*8030*/  MOV R8, 0x29 ;  /* 0x0000002900087802 */ /* 0x000fe40000000f00 */
[----:B------:R-:W-:Y:S02]  /*8040*/  MOV R10, c[0x4][0x8] ;  /* 0x01000200000a7a02 */ /* 0x000fe40000000f00 */
[----:B------:R-:W-:Y:S02]  /*8050*/  MOV R11, c[0x4][0xc] ;  /* 0x01000300000b7a02 */ /* 0x000fe40000000f00 */
[----:B------:R-:W-:Y:S02]  /*8060*/  MOV R12, 0x1 ;  /* 0x00000001000c7802 */ /* 0x000fe40000000f00 */
[----:B------:R-:W-:Y:S02]  /*8070*/  MOV R13, RZ ;  /* 0x000000ff000d7202 */ /* 0x000fe40000000f00 */
[----:B0-----:R-:W-:Y:S01]  /*8080*/  LEPC R14 ;  /* 0x00000000000e734e */ /* 0x001fe20000000000 */
[----:B------:R-:W-:Y:S02]  /*8090*/  MOV R9, 0x8100 ;  /* 0x0000810000097802 */ /* 0x000fe40000000f00 */
[----:B------:R-:W-:-:S02]  /*80a0*/  MOV R20, 0x8080 ;  /* 0x0000808000147802 */ /* 0x000fc40000000f00 */
[----:B------:R-:W-:Y:S02]  /*80b0*/  MOV R21, 0x0 ;  /* 0x0000000000157802 */ /* 0x000fe40000000f00 */
[----:B------:R-:W-:Y:S02]  /*80c0*/  MOV R0, 0x0 ;  /* 0x0000000000007802 */ /* 0x000fe40000000f00 */
[----:B------:R-:W-:-:S04]  /*80d0*/  IADD3 R20, P0, P1, -R20, R9, R14 ;  /* 0x0000000914147210 */ /* 0x000fc8000791e10e */
[----:B------:R-:W-:-:S04]  /*80e0*/  IADD3.X R21, ~R0, R21, R15, P0, P1 ;  /* 0x0000001500157210 */ /* 0x000fc800007e250f */
[----:B-1----:R-:W-:Y:S05]  /*80f0*/  CALL.ABS.NOINC R2 ;  /* 0x0000000002007343 */ /* 0x002fea0003c00000 */
.L_x_193:
[----:B------:R-:W-:-:S00]  /*8100*/  BRA `(.L_x_193) ;  /* 0xfffffff000007947 */ /* 0x000fc0000383ffff */
[----:B------:R-:W-:-:S00]  /*8110*/  NOP ;  /* 0x0000000000007918 */ /* 0x000fc00000000000 */
        /* <DEDUP_REMOVED lines=14> */
.L_x_194:


//--------------------- .nv.global.init           --------------------------
	.section	.nv.global.init,"aw",@progbits
.nv.global.init:
	.type		assertFunc_0,@object
	.size		assertFunc_0,(_$_str - assertFunc_0)
assertFunc_0:
        /*0000*/ 	.byte	0x75, 0x6e, 0x6b, 0x6e, 0x6f, 0x77, 0x6e, 0x00
	.type		_$_str,@object
	.size		_$_str,(assertMessage_0 - _$_str)
_$_str:
        /*0008*/ 	.byte	0x5f, 0x5f, 0x43, 0x55, 0x44, 0x41, 0x5f, 0x46, 0x54, 0x5a, 0x00
	.type		assertMessage_0,@object
	.size		assertMessage_0,(assertFile_0 - assertMessage_0)
assertMessage_0:
        /*0013*/ 	.byte	0x69, 0x6e, 0x64, 0x65, 0x78, 0x20, 0x6f, 0x75, 0x74, 0x20, 0x6f, 0x66, 0x20, 0x62, 0x6f, 0x75
        /*0023*/ 	.byte	0x6e, 0x64, 0x73, 0x3a, 0x20, 0x30, 0x20, 0x3c, 0x3d, 0x20, 0x74, 0x6d, 0x70, 0x34, 0x20, 0x3c
        /*0033*/ 	.byte	0x20, 0x33, 0x32, 0x31, 0x32, 0x38, 0x00
	.type		assertFile_0,@object
	.size		assertFile_0,(.L_1 - assertFile_0)
assertFile_0:
        /*003a*/ 	.byte	0x2f, 0x6d, 0x6e, 0x74, 0x2f, 0x64, 0x69, 0x73, 0x6b, 0x31, 0x2f, 0x6b, 0x68, 0x69, 0x65, 0x6d
        /*004a*/ 	.byte	0x74, 0x74, 0x2f, 0x75, 0x6e, 0x69, 0x76, 0x65, 0x72, 0x73, 0x61, 0x6c, 0x2d, 0x6f, 0x66, 0x66
        /*005a*/ 	.byte	0x6c, 0x69, 0x6e, 0x65, 0x2d, 0x62, 0x62, 0x6f, 0x2f, 0x74, 0x6f, 0x72, 0x63, 0x68, 0x69, 0x6e
        /*006a*/ 	.byte	0x64, 0x75, 0x63, 0x74, 0x6f, 0x72, 0x5f, 0x75, 0x62, 0x75, 0x6e, 0x74, 0x75, 0x2f, 0x6b, 0x7a
        /*007a*/ 	.byte	0x2f, 0x63, 0x6b, 0x7a, 0x71, 0x69, 0x37, 0x78, 0x32, 0x61, 0x74, 0x34, 0x6d, 0x33, 0x6a, 0x78
        /*008a*/ 	.byte	0x73, 0x36, 0x7a, 0x64, 0x63, 0x34, 0x36, 0x74, 0x34, 0x37, 0x74, 0x36, 0x6c, 0x77, 0x36, 0x6e
        /*009a*/ 	.byte	0x6d, 0x6c, 0x68, 0x6e, 0x6e, 0x32, 0x72, 0x67, 0x36, 0x73, 0x7a, 0x65, 0x76, 0x34, 0x77, 0x69
        /*00aa*/ 	.byte	0x70, 0x76, 0x73, 0x6c, 0x62, 0x2e, 0x70, 0x79, 0x00
.L_1:


//--------------------- SYMBOLS --------------------------

	.type		__assertfail,@function
